//
// Generated by NVIDIA NVVM Compiler
//
// Compiler Build ID: CL-36424714
// Cuda compilation tools, release 13.0, V13.0.88
// Based on NVVM 20.0.0
//

.version 9.0
.target sm_100
.address_size 64

	// .globl	_Z16thread_hierarchyiPhPb
.extern .func  (.param .b64 func_retval0) malloc
(
	.param .b64 malloc_param_0
)
;
.extern .func free
(
	.param .b64 free_param_0
)
;
.extern .func  (.param .b32 func_retval0) vprintf
(
	.param .b64 vprintf_param_0,
	.param .b64 vprintf_param_1
)
;
.global .align 4 .b8 k[256] = {120, 164, 106, 215, 86, 183, 199, 232, 219, 112, 32, 36, 238, 206, 189, 193, 175, 15, 124, 245, 42, 198, 135, 71, 19, 70, 48, 168, 1, 149, 70, 253, 216, 152, 128, 105, 175, 247, 68, 139, 177, 91, 255, 255, 190, 215, 92, 137, 34, 17, 144, 107, 147, 113, 152, 253, 142, 67, 121, 166, 33, 8, 180, 73, 98, 37, 30, 246, 64, 179, 64, 192, 81, 90, 94, 38, 170, 199, 182, 233, 93, 16, 47, 214, 83, 20, 68, 2, 129, 230, 161, 216, 200, 251, 211, 231, 230, 205, 225, 33, 214, 7, 55, 195, 135, 13, 213, 244, 237, 20, 90, 69, 5, 233, 227, 169, 248, 163, 239, 252, 217, 2, 111, 103, 138, 76, 42, 141, 66, 57, 250, 255, 129, 246, 113, 135, 34, 97, 157, 109, 12, 56, 229, 253, 68, 234, 190, 164, 169, 207, 222, 75, 96, 75, 187, 246, 112, 188, 191, 190, 198, 126, 155, 40, 250, 39, 161, 234, 133, 48, 239, 212, 5, 29, 136, 4, 57, 208, 212, 217, 229, 153, 219, 230, 248, 124, 162, 31, 101, 86, 172, 196, 68, 34, 41, 244, 151, 255, 42, 67, 167, 35, 148, 171, 57, 160, 147, 252, 195, 89, 91, 101, 146, 204, 12, 143, 125, 244, 239, 255, 209, 93, 132, 133, 79, 126, 168, 111, 224, 230, 44, 254, 20, 67, 1, 163, 161, 17, 8, 78, 130, 126, 83, 247, 53, 242, 58, 189, 187, 210, 215, 42, 145, 211, 134, 235};
.global .align 4 .b8 r[256] = {7, 0, 0, 0, 12, 0, 0, 0, 17, 0, 0, 0, 22, 0, 0, 0, 7, 0, 0, 0, 12, 0, 0, 0, 17, 0, 0, 0, 22, 0, 0, 0, 7, 0, 0, 0, 12, 0, 0, 0, 17, 0, 0, 0, 22, 0, 0, 0, 7, 0, 0, 0, 12, 0, 0, 0, 17, 0, 0, 0, 22, 0, 0, 0, 5, 0, 0, 0, 9, 0, 0, 0, 14, 0, 0, 0, 20, 0, 0, 0, 5, 0, 0, 0, 9, 0, 0, 0, 14, 0, 0, 0, 20, 0, 0, 0, 5, 0, 0, 0, 9, 0, 0, 0, 14, 0, 0, 0, 20, 0, 0, 0, 5, 0, 0, 0, 9, 0, 0, 0, 14, 0, 0, 0, 20, 0, 0, 0, 4, 0, 0, 0, 11, 0, 0, 0, 16, 0, 0, 0, 23, 0, 0, 0, 4, 0, 0, 0, 11, 0, 0, 0, 16, 0, 0, 0, 23, 0, 0, 0, 4, 0, 0, 0, 11, 0, 0, 0, 16, 0, 0, 0, 23, 0, 0, 0, 4, 0, 0, 0, 11, 0, 0, 0, 16, 0, 0, 0, 23, 0, 0, 0, 6, 0, 0, 0, 10, 0, 0, 0, 15, 0, 0, 0, 21, 0, 0, 0, 6, 0, 0, 0, 10, 0, 0, 0, 15, 0, 0, 0, 21, 0, 0, 0, 6, 0, 0, 0, 10, 0, 0, 0, 15, 0, 0, 0, 21, 0, 0, 0, 6, 0, 0, 0, 10, 0, 0, 0, 15, 0, 0, 0, 21};
.global .align 1 .b8 $str[8] = {70, 111, 117, 110, 100, 33, 10};
.global .align 1 .b8 $str$1[12] = {87, 111, 114, 100, 32, 105, 115, 32, 37, 115, 10};

.visible .entry _Z16thread_hierarchyiPhPb(
	.param .u32 _Z16thread_hierarchyiPhPb_param_0,
	.param .u64 .ptr .align 1 _Z16thread_hierarchyiPhPb_param_1,
	.param .u64 .ptr .align 1 _Z16thread_hierarchyiPhPb_param_2
)
{
	.local .align 16 .b8 	__local_depot0[192];
	.reg .b64 	%SP;
	.reg .b64 	%SPL;
	.reg .pred 	%p<187>;
	.reg .b16 	%rs<144>;
	.reg .b32 	%r<441>;
	.reg .b64 	%rd<233>;

	mov.u64 	%SPL, __local_depot0;
	cvta.local.u64 	%SP, %SPL;
	ld.param.u64 	%rd39, [_Z16thread_hierarchyiPhPb_param_2];
	cvta.to.global.u64 	%rd40, %rd39;
	add.u64 	%rd1, %SPL, 0;
	add.u64 	%rd2, %SPL, 80;
	add.u64 	%rd3, %SPL, 112;
	ld.global.u8 	%rs1, [%rd40];
	setp.eq.s16 	%p1, %rs1, 0;
	@%p1 bra 	$L__BB0_84;
	mov.b16 	%rs2, 98;
	mov.b16 	%rs3, 97;
	st.local.v2.u8 	[%rd2], {%rs3, %rs2};
	mov.b16 	%rs4, 100;
	mov.b16 	%rs5, 99;
	st.local.v2.u8 	[%rd2+2], {%rs5, %rs4};
	mov.b16 	%rs6, 102;
	mov.b16 	%rs7, 101;
	st.local.v2.u8 	[%rd2+4], {%rs7, %rs6};
	mov.b16 	%rs8, 104;
	mov.b16 	%rs9, 103;
	st.local.v2.u8 	[%rd2+6], {%rs9, %rs8};
	mov.b16 	%rs10, 106;
	mov.b16 	%rs11, 105;
	st.local.v2.u8 	[%rd2+8], {%rs11, %rs10};
	mov.b16 	%rs12, 108;
	mov.b16 	%rs13, 107;
	st.local.v2.u8 	[%rd2+10], {%rs13, %rs12};
	mov.b16 	%rs14, 110;
	mov.b16 	%rs15, 109;
	st.local.v2.u8 	[%rd2+12], {%rs15, %rs14};
	mov.b16 	%rs16, 112;
	mov.b16 	%rs17, 111;
	st.local.v2.u8 	[%rd2+14], {%rs17, %rs16};
	mov.b16 	%rs18, 114;
	mov.b16 	%rs19, 113;
	st.local.v2.u8 	[%rd2+16], {%rs19, %rs18};
	mov.b16 	%rs20, 116;
	mov.b16 	%rs21, 115;
	st.local.v2.u8 	[%rd2+18], {%rs21, %rs20};
	mov.b16 	%rs22, 118;
	mov.b16 	%rs23, 117;
	st.local.v2.u8 	[%rd2+20], {%rs23, %rs22};
	mov.b16 	%rs24, 120;
	mov.b16 	%rs25, 119;
	st.local.v2.u8 	[%rd2+22], {%rs25, %rs24};
	mov.b16 	%rs26, 122;
	mov.b16 	%rs27, 121;
	st.local.v2.u8 	[%rd2+24], {%rs27, %rs26};
	mov.u32 	%r109, %ctaid.x;
	mov.u32 	%r110, %ctaid.y;
	shl.b32 	%r111, %r110, 10;
	mov.u32 	%r112, %tid.y;
	or.b32  	%r113, %r111, %r112;
	mad.lo.s32 	%r399, %r109, 60000, %r113;
	setp.eq.s32 	%p2, %r399, 0;
	@%p2 bra 	$L__BB0_85;
	mov.b32 	%r400, 0;
$L__BB0_3:
	mov.u32 	%r403, %r400;
	mul.hi.u32 	%r115, %r399, 1321528399;
	shr.u32 	%r5, %r115, 3;
	mul.lo.s32 	%r116, %r5, 26;
	sub.s32 	%r117, %r399, %r116;
	setp.gt.u32 	%p3, %r117, 9;
	selp.b32 	%r118, 87, 48, %p3;
	add.s32 	%r119, %r118, %r117;
	add.s32 	%r400, %r403, 1;
	cvt.u64.u32 	%rd44, %r403;
	add.s64 	%rd4, %rd3, %rd44;
	st.local.u8 	[%rd4], %r119;
	setp.gt.u32 	%p4, %r399, 25;
	mov.u32 	%r399, %r5;
	@%p4 bra 	$L__BB0_3;
	mov.b16 	%rs28, 0;
	st.local.u8 	[%rd4+1], %rs28;
	setp.eq.s32 	%p5, %r403, 0;
	mov.b32 	%r408, 1;
	@%p5 bra 	$L__BB0_11;
	max.s32 	%r122, %r403, 2;
	setp.gt.u32 	%p6, %r403, 2;
	selp.u32 	%r123, 1, 0, %p6;
	selp.b32 	%r124, 2, 1, %p6;
	selp.s32 	%r125, -1, 0, %p6;
	add.s32 	%r126, %r122, %r125;
	add.s32 	%r127, %r126, -2;
	shr.u32 	%r128, %r127, 1;
	add.s32 	%r6, %r124, %r128;
	add.s32 	%r129, %r128, %r123;
	and.b32  	%r7, %r6, 3;
	setp.lt.u32 	%p7, %r129, 3;
	mov.b32 	%r406, 0;
	@%p7 bra 	$L__BB0_8;
	and.b32  	%r406, %r6, -4;
	mov.b32 	%r402, 0;
$L__BB0_7:
	cvt.u64.u32 	%rd45, %r402;
	add.s64 	%rd46, %rd3, %rd45;
	ld.local.u8 	%rs29, [%rd46];
	cvt.s64.s32 	%rd47, %r403;
	add.s64 	%rd48, %rd3, %rd47;
	ld.local.u8 	%rs30, [%rd48];
	st.local.u8 	[%rd46], %rs30;
	st.local.u8 	[%rd48], %rs29;
	ld.local.u8 	%rs31, [%rd46+1];
	ld.local.u8 	%rs32, [%rd48+-1];
	st.local.u8 	[%rd46+1], %rs32;
	st.local.u8 	[%rd48+-1], %rs31;
	ld.local.u8 	%rs33, [%rd46+2];
	ld.local.u8 	%rs34, [%rd48+-2];
	st.local.u8 	[%rd46+2], %rs34;
	st.local.u8 	[%rd48+-2], %rs33;
	ld.local.u8 	%rs35, [%rd46+3];
	ld.local.u8 	%rs36, [%rd48+-3];
	st.local.u8 	[%rd46+3], %rs36;
	st.local.u8 	[%rd48+-3], %rs35;
	add.s32 	%r402, %r402, 4;
	add.s32 	%r403, %r403, -4;
	setp.ne.s32 	%p8, %r402, %r406;
	@%p8 bra 	$L__BB0_7;
$L__BB0_8:
	setp.eq.s32 	%p9, %r7, 0;
	mov.u32 	%r408, %r400;
	@%p9 bra 	$L__BB0_11;
	mov.b32 	%r407, 0;
$L__BB0_10:
	.pragma "nounroll";
	cvt.u64.u32 	%rd49, %r406;
	add.s64 	%rd50, %rd3, %rd49;
	ld.local.u8 	%rs37, [%rd50];
	cvt.s64.s32 	%rd51, %r403;
	add.s64 	%rd52, %rd3, %rd51;
	ld.local.u8 	%rs38, [%rd52];
	st.local.u8 	[%rd50], %rs38;
	st.local.u8 	[%rd52], %rs37;
	add.s32 	%r406, %r406, 1;
	add.s32 	%r403, %r403, -1;
	add.s32 	%r407, %r407, 1;
	setp.ne.s32 	%p10, %r407, %r7;
	mov.u32 	%r408, %r400;
	@%p10 bra 	$L__BB0_10;
$L__BB0_11:
	ld.param.u32 	%r397, [_Z16thread_hierarchyiPhPb_param_0];
	add.u64 	%rd5, %SPL, 144;
	setp.ge.s32 	%p11, %r408, %r397;
	mov.b32 	%r417, 0;
	@%p11 bra 	$L__BB0_24;
	ld.param.u32 	%r398, [_Z16thread_hierarchyiPhPb_param_0];
	sub.s32 	%r22, %r398, %r408;
	and.b32  	%r23, %r22, 15;
	sub.s32 	%r136, %r408, %r398;
	setp.gt.u32 	%p12, %r136, -16;
	mov.b32 	%r417, 0;
	@%p12 bra 	$L__BB0_15;
	and.b32  	%r417, %r22, -16;
	mov.b32 	%r418, 0;
$L__BB0_14:
	.pragma "nounroll";
	cvt.u64.u32 	%rd54, %r418;
	add.s64 	%rd55, %rd5, %rd54;
	mov.b32 	%r138, 1633771873;
	st.local.v4.b32 	[%rd55], {%r138, %r138, %r138, %r138};
	add.s32 	%r418, %r418, 16;
	setp.eq.s32 	%p13, %r418, %r417;
	@%p13 bra 	$L__BB0_15;
	bra.uni 	$L__BB0_14;
$L__BB0_15:
	setp.eq.s32 	%p14, %r23, 0;
	@%p14 bra 	$L__BB0_24;
	and.b32  	%r27, %r22, 7;
	setp.lt.u32 	%p15, %r23, 8;
	@%p15 bra 	$L__BB0_18;
	cvt.u64.u32 	%rd56, %r417;
	add.s64 	%rd57, %rd5, %rd56;
	mov.b16 	%rs41, 97;
	st.local.u8 	[%rd57], %rs41;
	st.local.u8 	[%rd57+1], %rs41;
	st.local.u8 	[%rd57+2], %rs41;
	st.local.u8 	[%rd57+3], %rs41;
	st.local.u8 	[%rd57+4], %rs41;
	st.local.u8 	[%rd57+5], %rs41;
	st.local.u8 	[%rd57+6], %rs41;
	st.local.u8 	[%rd57+7], %rs41;
	add.s32 	%r417, %r417, 8;
$L__BB0_18:
	setp.eq.s32 	%p16, %r27, 0;
	@%p16 bra 	$L__BB0_24;
	and.b32  	%r31, %r22, 3;
	setp.lt.u32 	%p17, %r27, 4;
	@%p17 bra 	$L__BB0_21;
	cvt.u64.u32 	%rd58, %r417;
	add.s64 	%rd59, %rd5, %rd58;
	mov.b16 	%rs42, 97;
	st.local.u8 	[%rd59], %rs42;
	st.local.u8 	[%rd59+1], %rs42;
	st.local.u8 	[%rd59+2], %rs42;
	st.local.u8 	[%rd59+3], %rs42;
	add.s32 	%r417, %r417, 4;
$L__BB0_21:
	setp.eq.s32 	%p18, %r31, 0;
	@%p18 bra 	$L__BB0_24;
	mov.b32 	%r416, 0;
$L__BB0_23:
	.pragma "nounroll";
	cvt.u64.u32 	%rd60, %r417;
	add.s64 	%rd61, %rd5, %rd60;
	mov.b16 	%rs43, 97;
	st.local.u8 	[%rd61], %rs43;
	add.s32 	%r417, %r417, 1;
	add.s32 	%r416, %r416, 1;
	setp.ne.s32 	%p19, %r416, %r31;
	@%p19 bra 	$L__BB0_23;
$L__BB0_24:
	setp.eq.s32 	%p20, %r408, 0;
	@%p20 bra 	$L__BB0_31;
	setp.eq.s32 	%p21, %r408, 1;
	mov.b64 	%rd221, 0;
	@%p21 bra 	$L__BB0_29;
	and.b32  	%r40, %r408, -2;
	mov.b32 	%r419, 0;
$L__BB0_27:
	cvt.u64.u32 	%rd63, %r419;
	add.s64 	%rd64, %rd3, %rd63;
	ld.local.v2.u8 	{%rs44, %rs45}, [%rd64];
	setp.eq.s16 	%p22, %rs44, 49;
	setp.eq.s16 	%p23, %rs44, 50;
	setp.eq.s16 	%p24, %rs44, 51;
	setp.eq.s16 	%p25, %rs44, 52;
	setp.eq.s16 	%p26, %rs44, 53;
	setp.eq.s16 	%p27, %rs44, 54;
	setp.eq.s16 	%p28, %rs44, 55;
	setp.eq.s16 	%p29, %rs44, 56;
	setp.eq.s16 	%p30, %rs44, 57;
	setp.eq.s16 	%p31, %rs44, 97;
	setp.eq.s16 	%p32, %rs44, 98;
	setp.eq.s16 	%p33, %rs44, 99;
	setp.eq.s16 	%p34, %rs44, 100;
	setp.eq.s16 	%p35, %rs44, 101;
	setp.eq.s16 	%p36, %rs44, 102;
	setp.eq.s16 	%p37, %rs44, 103;
	setp.eq.s16 	%p38, %rs44, 104;
	setp.eq.s16 	%p39, %rs44, 105;
	setp.eq.s16 	%p40, %rs44, 106;
	setp.eq.s16 	%p41, %rs44, 107;
	setp.eq.s16 	%p42, %rs44, 108;
	setp.eq.s16 	%p43, %rs44, 109;
	setp.eq.s16 	%p44, %rs44, 110;
	setp.eq.s16 	%p45, %rs44, 111;
	setp.eq.s16 	%p46, %rs44, 112;
	setp.eq.s16 	%p47, %rs44, 113;
	setp.eq.s16 	%p48, %rs44, 114;
	setp.eq.s16 	%p49, %rs44, 115;
	setp.eq.s16 	%p50, %rs44, 116;
	setp.eq.s16 	%p51, %rs44, 117;
	setp.eq.s16 	%p52, %rs44, 118;
	setp.eq.s16 	%p53, %rs44, 119;
	setp.eq.s16 	%p54, %rs44, 120;
	setp.eq.s16 	%p55, %rs44, 121;
	setp.eq.s16 	%p56, %rs44, 122;
	selp.u64 	%rd65, 1, 0, %p22;
	selp.b64 	%rd66, 2, %rd65, %p23;
	selp.b64 	%rd67, 3, %rd66, %p24;
	selp.b64 	%rd68, 4, %rd67, %p25;
	selp.b64 	%rd69, 5, %rd68, %p26;
	selp.b64 	%rd70, 6, %rd69, %p27;
	selp.b64 	%rd71, 7, %rd70, %p28;
	selp.b64 	%rd72, 8, %rd71, %p29;
	selp.b64 	%rd73, 9, %rd72, %p30;
	selp.b64 	%rd74, 10, %rd73, %p31;
	selp.b64 	%rd75, 11, %rd74, %p32;
	selp.b64 	%rd76, 12, %rd75, %p33;
	selp.b64 	%rd77, 13, %rd76, %p34;
	selp.b64 	%rd78, 14, %rd77, %p35;
	selp.b64 	%rd79, 15, %rd78, %p36;
	selp.b64 	%rd80, 16, %rd79, %p37;
	selp.b64 	%rd81, 17, %rd80, %p38;
	selp.b64 	%rd82, 18, %rd81, %p39;
	selp.b64 	%rd83, 19, %rd82, %p40;
	selp.b64 	%rd84, 20, %rd83, %p41;
	selp.b64 	%rd85, 21, %rd84, %p42;
	selp.b64 	%rd86, 22, %rd85, %p43;
	selp.b64 	%rd87, 23, %rd86, %p44;
	selp.b64 	%rd88, 24, %rd87, %p45;
	selp.b64 	%rd89, 25, %rd88, %p46;
	selp.b64 	%rd90, 26, %rd89, %p47;
	selp.b64 	%rd91, 27, %rd90, %p48;
	selp.b64 	%rd92, 28, %rd91, %p49;
	selp.b64 	%rd93, 29, %rd92, %p50;
	selp.b64 	%rd94, 30, %rd93, %p51;
	selp.b64 	%rd95, 31, %rd94, %p52;
	selp.b64 	%rd96, 32, %rd95, %p53;
	selp.b64 	%rd97, 33, %rd96, %p54;
	selp.b64 	%rd98, 34, %rd97, %p55;
	selp.b64 	%rd99, 35, %rd98, %p56;
	add.s64 	%rd100, %rd2, %rd99;
	ld.local.u8 	%rs46, [%rd100];
	cvt.u64.u32 	%rd101, %r417;
	add.s64 	%rd102, %rd5, %rd101;
	st.local.u8 	[%rd102], %rs46;
	setp.eq.s16 	%p57, %rs45, 49;
	setp.eq.s16 	%p58, %rs45, 50;
	setp.eq.s16 	%p59, %rs45, 51;
	setp.eq.s16 	%p60, %rs45, 52;
	setp.eq.s16 	%p61, %rs45, 53;
	setp.eq.s16 	%p62, %rs45, 54;
	setp.eq.s16 	%p63, %rs45, 55;
	setp.eq.s16 	%p64, %rs45, 56;
	setp.eq.s16 	%p65, %rs45, 57;
	setp.eq.s16 	%p66, %rs45, 97;
	setp.eq.s16 	%p67, %rs45, 98;
	setp.eq.s16 	%p68, %rs45, 99;
	setp.eq.s16 	%p69, %rs45, 100;
	setp.eq.s16 	%p70, %rs45, 101;
	setp.eq.s16 	%p71, %rs45, 102;
	setp.eq.s16 	%p72, %rs45, 103;
	setp.eq.s16 	%p73, %rs45, 104;
	setp.eq.s16 	%p74, %rs45, 105;
	setp.eq.s16 	%p75, %rs45, 106;
	setp.eq.s16 	%p76, %rs45, 107;
	setp.eq.s16 	%p77, %rs45, 108;
	setp.eq.s16 	%p78, %rs45, 109;
	setp.eq.s16 	%p79, %rs45, 110;
	setp.eq.s16 	%p80, %rs45, 111;
	setp.eq.s16 	%p81, %rs45, 112;
	setp.eq.s16 	%p82, %rs45, 113;
	setp.eq.s16 	%p83, %rs45, 114;
	setp.eq.s16 	%p84, %rs45, 115;
	setp.eq.s16 	%p85, %rs45, 116;
	setp.eq.s16 	%p86, %rs45, 117;
	setp.eq.s16 	%p87, %rs45, 118;
	setp.eq.s16 	%p88, %rs45, 119;
	setp.eq.s16 	%p89, %rs45, 120;
	setp.eq.s16 	%p90, %rs45, 121;
	setp.eq.s16 	%p91, %rs45, 122;
	selp.u64 	%rd103, 1, 0, %p57;
	selp.b64 	%rd104, 2, %rd103, %p58;
	selp.b64 	%rd105, 3, %rd104, %p59;
	selp.b64 	%rd106, 4, %rd105, %p60;
	selp.b64 	%rd107, 5, %rd106, %p61;
	selp.b64 	%rd108, 6, %rd107, %p62;
	selp.b64 	%rd109, 7, %rd108, %p63;
	selp.b64 	%rd110, 8, %rd109, %p64;
	selp.b64 	%rd111, 9, %rd110, %p65;
	selp.b64 	%rd112, 10, %rd111, %p66;
	selp.b64 	%rd113, 11, %rd112, %p67;
	selp.b64 	%rd114, 12, %rd113, %p68;
	selp.b64 	%rd115, 13, %rd114, %p69;
	selp.b64 	%rd116, 14, %rd115, %p70;
	selp.b64 	%rd117, 15, %rd116, %p71;
	selp.b64 	%rd118, 16, %rd117, %p72;
	selp.b64 	%rd119, 17, %rd118, %p73;
	selp.b64 	%rd120, 18, %rd119, %p74;
	selp.b64 	%rd121, 19, %rd120, %p75;
	selp.b64 	%rd122, 20, %rd121, %p76;
	selp.b64 	%rd123, 21, %rd122, %p77;
	selp.b64 	%rd124, 22, %rd123, %p78;
	selp.b64 	%rd125, 23, %rd124, %p79;
	selp.b64 	%rd126, 24, %rd125, %p80;
	selp.b64 	%rd127, 25, %rd126, %p81;
	selp.b64 	%rd128, 26, %rd127, %p82;
	selp.b64 	%rd129, 27, %rd128, %p83;
	selp.b64 	%rd130, 28, %rd129, %p84;
	selp.b64 	%rd131, 29, %rd130, %p85;
	selp.b64 	%rd132, 30, %rd131, %p86;
	selp.b64 	%rd133, 31, %rd132, %p87;
	selp.b64 	%rd134, 32, %rd133, %p88;
	selp.b64 	%rd135, 33, %rd134, %p89;
	selp.b64 	%rd136, 34, %rd135, %p90;
	selp.b64 	%rd137, 35, %rd136, %p91;
	add.s64 	%rd138, %rd2, %rd137;
	ld.local.u8 	%rs47, [%rd138];
	st.local.u8 	[%rd102+1], %rs47;
	add.s32 	%r417, %r417, 2;
	add.s32 	%r419, %r419, 2;
	setp.ne.s32 	%p92, %r419, %r40;
	@%p92 bra 	$L__BB0_27;
	cvt.u64.u32 	%rd221, %r40;
$L__BB0_29:
	and.b32  	%r144, %r408, 1;
	setp.eq.b32 	%p93, %r144, 1;
	not.pred 	%p94, %p93;
	@%p94 bra 	$L__BB0_31;
	add.s64 	%rd139, %rd3, %rd221;
	ld.local.u8 	%rs48, [%rd139];
	setp.eq.s16 	%p95, %rs48, 49;
	setp.eq.s16 	%p96, %rs48, 50;
	setp.eq.s16 	%p97, %rs48, 51;
	setp.eq.s16 	%p98, %rs48, 52;
	setp.eq.s16 	%p99, %rs48, 53;
	setp.eq.s16 	%p100, %rs48, 54;
	setp.eq.s16 	%p101, %rs48, 55;
	setp.eq.s16 	%p102, %rs48, 56;
	setp.eq.s16 	%p103, %rs48, 57;
	setp.eq.s16 	%p104, %rs48, 97;
	setp.eq.s16 	%p105, %rs48, 98;
	setp.eq.s16 	%p106, %rs48, 99;
	setp.eq.s16 	%p107, %rs48, 100;
	setp.eq.s16 	%p108, %rs48, 101;
	setp.eq.s16 	%p109, %rs48, 102;
	setp.eq.s16 	%p110, %rs48, 103;
	setp.eq.s16 	%p111, %rs48, 104;
	setp.eq.s16 	%p112, %rs48, 105;
	setp.eq.s16 	%p113, %rs48, 106;
	setp.eq.s16 	%p114, %rs48, 107;
	setp.eq.s16 	%p115, %rs48, 108;
	setp.eq.s16 	%p116, %rs48, 109;
	setp.eq.s16 	%p117, %rs48, 110;
	setp.eq.s16 	%p118, %rs48, 111;
	setp.eq.s16 	%p119, %rs48, 112;
	setp.eq.s16 	%p120, %rs48, 113;
	setp.eq.s16 	%p121, %rs48, 114;
	setp.eq.s16 	%p122, %rs48, 115;
	setp.eq.s16 	%p123, %rs48, 116;
	setp.eq.s16 	%p124, %rs48, 117;
	setp.eq.s16 	%p125, %rs48, 118;
	setp.eq.s16 	%p126, %rs48, 119;
	setp.eq.s16 	%p127, %rs48, 120;
	setp.eq.s16 	%p128, %rs48, 121;
	setp.eq.s16 	%p129, %rs48, 122;
	selp.u64 	%rd140, 1, 0, %p95;
	selp.b64 	%rd141, 2, %rd140, %p96;
	selp.b64 	%rd142, 3, %rd141, %p97;
	selp.b64 	%rd143, 4, %rd142, %p98;
	selp.b64 	%rd144, 5, %rd143, %p99;
	selp.b64 	%rd145, 6, %rd144, %p100;
	selp.b64 	%rd146, 7, %rd145, %p101;
	selp.b64 	%rd147, 8, %rd146, %p102;
	selp.b64 	%rd148, 9, %rd147, %p103;
	selp.b64 	%rd149, 10, %rd148, %p104;
	selp.b64 	%rd150, 11, %rd149, %p105;
	selp.b64 	%rd151, 12, %rd150, %p106;
	selp.b64 	%rd152, 13, %rd151, %p107;
	selp.b64 	%rd153, 14, %rd152, %p108;
	selp.b64 	%rd154, 15, %rd153, %p109;
	selp.b64 	%rd155, 16, %rd154, %p110;
	selp.b64 	%rd156, 17, %rd155, %p111;
	selp.b64 	%rd157, 18, %rd156, %p112;
	selp.b64 	%rd158, 19, %rd157, %p113;
	selp.b64 	%rd159, 20, %rd158, %p114;
	selp.b64 	%rd160, 21, %rd159, %p115;
	selp.b64 	%rd161, 22, %rd160, %p116;
	selp.b64 	%rd162, 23, %rd161, %p117;
	selp.b64 	%rd163, 24, %rd162, %p118;
	selp.b64 	%rd164, 25, %rd163, %p119;
	selp.b64 	%rd165, 26, %rd164, %p120;
	selp.b64 	%rd166, 27, %rd165, %p121;
	selp.b64 	%rd167, 28, %rd166, %p122;
	selp.b64 	%rd168, 29, %rd167, %p123;
	selp.b64 	%rd169, 30, %rd168, %p124;
	selp.b64 	%rd170, 31, %rd169, %p125;
	selp.b64 	%rd171, 32, %rd170, %p126;
	selp.b64 	%rd172, 33, %rd171, %p127;
	selp.b64 	%rd173, 34, %rd172, %p128;
	selp.b64 	%rd174, 35, %rd173, %p129;
	add.s64 	%rd175, %rd2, %rd174;
	ld.local.u8 	%rs49, [%rd175];
	cvt.u64.u32 	%rd176, %r417;
	add.s64 	%rd177, %rd5, %rd176;
	st.local.u8 	[%rd177], %rs49;
	add.s32 	%r417, %r417, 1;
$L__BB0_31:
	cvt.u64.u32 	%rd8, %r417;
	mov.b64 	%rd222, 0;
	mov.u64 	%rd223, %rd8;
$L__BB0_32:
	mov.u64 	%rd10, %rd223;
	mov.u64 	%rd9, %rd222;
	add.s64 	%rd223, %rd10, 1;
	and.b64  	%rd179, %rd223, 63;
	setp.ne.s64 	%p130, %rd179, 56;
	add.s64 	%rd222, %rd9, 1;
	@%p130 bra 	$L__BB0_32;
	cvt.u32.u64 	%r145, %rd8;
	add.s64 	%rd180, %rd10, 9;
	{ // callseq 0, 0
	.param .b64 param0;
	st.param.b64 	[param0], %rd180;
	.param .b64 retval0;
	call.uni (retval0), 
	malloc, 
	(
	param0
	);
	ld.param.b64 	%rd181, [retval0];
	} // callseq 0
	setp.eq.s32 	%p131, %r145, 0;
	@%p131 bra 	$L__BB0_36;
	mov.b64 	%rd224, 0;
$L__BB0_35:
	add.s64 	%rd183, %rd5, %rd224;
	ld.local.u8 	%rs50, [%rd183];
	add.s64 	%rd184, %rd181, %rd224;
	st.u8 	[%rd184], %rs50;
	add.s64 	%rd224, %rd224, 1;
	setp.lt.u64 	%p132, %rd224, %rd8;
	@%p132 bra 	$L__BB0_35;
$L__BB0_36:
	add.s64 	%rd16, %rd181, %rd8;
	mov.b16 	%rs51, 128;
	st.u8 	[%rd16], %rs51;
	add.s64 	%rd227, %rd8, 1;
	setp.ge.u64 	%p133, %rd227, %rd223;
	@%p133 bra 	$L__BB0_49;
	add.s64 	%rd185, %rd9, -1;
	setp.lt.u64 	%p134, %rd185, 15;
	@%p134 bra 	$L__BB0_40;
	mov.b64 	%rd226, 0;
	and.b64  	%rd188, %rd9, -16;
$L__BB0_39:
	.pragma "nounroll";
	add.s64 	%rd187, %rd181, %rd227;
	mov.b16 	%rs52, 0;
	st.u8 	[%rd187], %rs52;
	st.u8 	[%rd187+1], %rs52;
	st.u8 	[%rd187+2], %rs52;
	st.u8 	[%rd187+3], %rs52;
	st.u8 	[%rd187+4], %rs52;
	st.u8 	[%rd187+5], %rs52;
	st.u8 	[%rd187+6], %rs52;
	st.u8 	[%rd187+7], %rs52;
	st.u8 	[%rd187+8], %rs52;
	st.u8 	[%rd187+9], %rs52;
	st.u8 	[%rd187+10], %rs52;
	st.u8 	[%rd187+11], %rs52;
	st.u8 	[%rd187+12], %rs52;
	st.u8 	[%rd187+13], %rs52;
	st.u8 	[%rd187+14], %rs52;
	st.u8 	[%rd187+15], %rs52;
	add.s64 	%rd227, %rd227, 16;
	add.s64 	%rd226, %rd226, 16;
	setp.ne.s64 	%p135, %rd226, %rd188;
	@%p135 bra 	$L__BB0_39;
$L__BB0_40:
	and.b64  	%rd23, %rd9, 15;
	setp.eq.s64 	%p136, %rd23, 0;
	@%p136 bra 	$L__BB0_49;
	and.b64  	%rd24, %rd9, 7;
	setp.lt.u64 	%p137, %rd23, 8;
	@%p137 bra 	$L__BB0_43;
	add.s64 	%rd189, %rd181, %rd227;
	mov.b16 	%rs53, 0;
	st.u8 	[%rd189], %rs53;
	st.u8 	[%rd189+1], %rs53;
	st.u8 	[%rd189+2], %rs53;
	st.u8 	[%rd189+3], %rs53;
	st.u8 	[%rd189+4], %rs53;
	st.u8 	[%rd189+5], %rs53;
	st.u8 	[%rd189+6], %rs53;
	st.u8 	[%rd189+7], %rs53;
	add.s64 	%rd227, %rd227, 8;
$L__BB0_43:
	setp.eq.s64 	%p138, %rd24, 0;
	@%p138 bra 	$L__BB0_49;
	and.b64  	%rd27, %rd9, 3;
	setp.lt.u64 	%p139, %rd24, 4;
	@%p139 bra 	$L__BB0_46;
	add.s64 	%rd190, %rd181, %rd227;
	mov.b16 	%rs54, 0;
	st.u8 	[%rd190], %rs54;
	st.u8 	[%rd190+1], %rs54;
	st.u8 	[%rd190+2], %rs54;
	st.u8 	[%rd190+3], %rs54;
	add.s64 	%rd227, %rd227, 4;
$L__BB0_46:
	setp.eq.s64 	%p140, %rd27, 0;
	@%p140 bra 	$L__BB0_49;
	mov.b64 	%rd231, 0;
$L__BB0_48:
	.pragma "nounroll";
	add.s64 	%rd192, %rd181, %rd227;
	mov.b16 	%rs55, 0;
	st.u8 	[%rd192], %rs55;
	add.s64 	%rd227, %rd227, 1;
	add.s64 	%rd231, %rd231, 1;
	setp.ne.s64 	%p141, %rd231, %rd27;
	@%p141 bra 	$L__BB0_48;
$L__BB0_49:
	shl.b32 	%r151, %r145, 3;
	add.s64 	%rd194, %rd16, %rd9;
	st.u8 	[%rd194+1], %r151;
	shr.u32 	%r152, %r145, 5;
	st.u8 	[%rd194+2], %r152;
	shr.u32 	%r153, %r145, 13;
	st.u8 	[%rd194+3], %r153;
	shr.u32 	%r154, %r145, 21;
	st.u8 	[%rd194+4], %r154;
	shr.u32 	%r155, %r145, 29;
	st.u8 	[%rd194+5], %r155;
	mov.b16 	%rs56, 0;
	st.u8 	[%rd194+6], %rs56;
	st.u8 	[%rd194+7], %rs56;
	st.u8 	[%rd194+8], %rs56;
	mov.b32 	%r427, 1732584193;
	mov.b32 	%r426, -271733879;
	mov.b32 	%r425, -1732584194;
	mov.b32 	%r424, 271733878;
	mov.b64 	%rd232, 0;
$L__BB0_50:
	add.s64 	%rd195, %rd181, %rd232;
	ld.u8 	%r157, [%rd195];
	ld.u8 	%rs57, [%rd195+1];
	mul.wide.u16 	%r158, %rs57, 256;
	or.b32  	%r159, %r158, %r157;
	ld.u8 	%r160, [%rd195+2];
	shl.b32 	%r161, %r160, 16;
	or.b32  	%r162, %r159, %r161;
	ld.u8 	%r163, [%rd195+3];
	shl.b32 	%r164, %r163, 24;
	or.b32  	%r165, %r162, %r164;
	ld.u8 	%r166, [%rd195+4];
	ld.u8 	%rs58, [%rd195+5];
	mul.wide.u16 	%r167, %rs58, 256;
	or.b32  	%r168, %r167, %r166;
	ld.u8 	%r169, [%rd195+6];
	shl.b32 	%r170, %r169, 16;
	or.b32  	%r171, %r168, %r170;
	ld.u8 	%r172, [%rd195+7];
	shl.b32 	%r173, %r172, 24;
	or.b32  	%r174, %r171, %r173;
	ld.u8 	%r175, [%rd195+8];
	ld.u8 	%rs59, [%rd195+9];
	mul.wide.u16 	%r176, %rs59, 256;
	or.b32  	%r177, %r176, %r175;
	ld.u8 	%r178, [%rd195+10];
	shl.b32 	%r179, %r178, 16;
	or.b32  	%r180, %r177, %r179;
	ld.u8 	%r181, [%rd195+11];
	shl.b32 	%r182, %r181, 24;
	or.b32  	%r183, %r180, %r182;
	ld.u8 	%r184, [%rd195+12];
	ld.u8 	%rs60, [%rd195+13];
	mul.wide.u16 	%r185, %rs60, 256;
	or.b32  	%r186, %r185, %r184;
	ld.u8 	%r187, [%rd195+14];
	shl.b32 	%r188, %r187, 16;
	or.b32  	%r189, %r186, %r188;
	ld.u8 	%r190, [%rd195+15];
	shl.b32 	%r191, %r190, 24;
	or.b32  	%r192, %r189, %r191;
	st.local.v4.u32 	[%rd1], {%r165, %r174, %r183, %r192};
	ld.u8 	%r193, [%rd195+16];
	ld.u8 	%rs61, [%rd195+17];
	mul.wide.u16 	%r194, %rs61, 256;
	or.b32  	%r195, %r194, %r193;
	ld.u8 	%r196, [%rd195+18];
	shl.b32 	%r197, %r196, 16;
	or.b32  	%r198, %r195, %r197;
	ld.u8 	%r199, [%rd195+19];
	shl.b32 	%r200, %r199, 24;
	or.b32  	%r201, %r198, %r200;
	ld.u8 	%r202, [%rd195+20];
	ld.u8 	%rs62, [%rd195+21];
	mul.wide.u16 	%r203, %rs62, 256;
	or.b32  	%r204, %r203, %r202;
	ld.u8 	%r205, [%rd195+22];
	shl.b32 	%r206, %r205, 16;
	or.b32  	%r207, %r204, %r206;
	ld.u8 	%r208, [%rd195+23];
	shl.b32 	%r209, %r208, 24;
	or.b32  	%r210, %r207, %r209;
	ld.u8 	%r211, [%rd195+24];
	ld.u8 	%rs63, [%rd195+25];
	mul.wide.u16 	%r212, %rs63, 256;
	or.b32  	%r213, %r212, %r211;
	ld.u8 	%r214, [%rd195+26];
	shl.b32 	%r215, %r214, 16;
	or.b32  	%r216, %r213, %r215;
	ld.u8 	%r217, [%rd195+27];
	shl.b32 	%r218, %r217, 24;
	or.b32  	%r219, %r216, %r218;
	ld.u8 	%r220, [%rd195+28];
	ld.u8 	%rs64, [%rd195+29];
	mul.wide.u16 	%r221, %rs64, 256;
	or.b32  	%r222, %r221, %r220;
	ld.u8 	%r223, [%rd195+30];
	shl.b32 	%r224, %r223, 16;
	or.b32  	%r225, %r222, %r224;
	ld.u8 	%r226, [%rd195+31];
	shl.b32 	%r227, %r226, 24;
	or.b32  	%r228, %r225, %r227;
	st.local.v4.u32 	[%rd1+16], {%r201, %r210, %r219, %r228};
	ld.u8 	%r229, [%rd195+32];
	ld.u8 	%rs65, [%rd195+33];
	mul.wide.u16 	%r230, %rs65, 256;
	or.b32  	%r231, %r230, %r229;
	ld.u8 	%r232, [%rd195+34];
	shl.b32 	%r233, %r232, 16;
	or.b32  	%r234, %r231, %r233;
	ld.u8 	%r235, [%rd195+35];
	shl.b32 	%r236, %r235, 24;
	or.b32  	%r237, %r234, %r236;
	ld.u8 	%r238, [%rd195+36];
	ld.u8 	%rs66, [%rd195+37];
	mul.wide.u16 	%r239, %rs66, 256;
	or.b32  	%r240, %r239, %r238;
	ld.u8 	%r241, [%rd195+38];
	shl.b32 	%r242, %r241, 16;
	or.b32  	%r243, %r240, %r242;
	ld.u8 	%r244, [%rd195+39];
	shl.b32 	%r245, %r244, 24;
	or.b32  	%r246, %r243, %r245;
	ld.u8 	%r247, [%rd195+40];
	ld.u8 	%rs67, [%rd195+41];
	mul.wide.u16 	%r248, %rs67, 256;
	or.b32  	%r249, %r248, %r247;
	ld.u8 	%r250, [%rd195+42];
	shl.b32 	%r251, %r250, 16;
	or.b32  	%r252, %r249, %r251;
	ld.u8 	%r253, [%rd195+43];
	shl.b32 	%r254, %r253, 24;
	or.b32  	%r255, %r252, %r254;
	ld.u8 	%r256, [%rd195+44];
	ld.u8 	%rs68, [%rd195+45];
	mul.wide.u16 	%r257, %rs68, 256;
	or.b32  	%r258, %r257, %r256;
	ld.u8 	%r259, [%rd195+46];
	shl.b32 	%r260, %r259, 16;
	or.b32  	%r261, %r258, %r260;
	ld.u8 	%r262, [%rd195+47];
	shl.b32 	%r263, %r262, 24;
	or.b32  	%r264, %r261, %r263;
	st.local.v4.u32 	[%rd1+32], {%r237, %r246, %r255, %r264};
	ld.u8 	%r265, [%rd195+48];
	ld.u8 	%rs69, [%rd195+49];
	mul.wide.u16 	%r266, %rs69, 256;
	or.b32  	%r267, %r266, %r265;
	ld.u8 	%r268, [%rd195+50];
	shl.b32 	%r269, %r268, 16;
	or.b32  	%r270, %r267, %r269;
	ld.u8 	%r271, [%rd195+51];
	shl.b32 	%r272, %r271, 24;
	or.b32  	%r273, %r270, %r272;
	ld.u8 	%r274, [%rd195+52];
	ld.u8 	%rs70, [%rd195+53];
	mul.wide.u16 	%r275, %rs70, 256;
	or.b32  	%r276, %r275, %r274;
	ld.u8 	%r277, [%rd195+54];
	shl.b32 	%r278, %r277, 16;
	or.b32  	%r279, %r276, %r278;
	ld.u8 	%r280, [%rd195+55];
	shl.b32 	%r281, %r280, 24;
	or.b32  	%r282, %r279, %r281;
	ld.u8 	%r283, [%rd195+56];
	ld.u8 	%rs71, [%rd195+57];
	mul.wide.u16 	%r284, %rs71, 256;
	or.b32  	%r285, %r284, %r283;
	ld.u8 	%r286, [%rd195+58];
	shl.b32 	%r287, %r286, 16;
	or.b32  	%r288, %r285, %r287;
	ld.u8 	%r289, [%rd195+59];
	shl.b32 	%r290, %r289, 24;
	or.b32  	%r291, %r288, %r290;
	ld.u8 	%r292, [%rd195+60];
	ld.u8 	%rs72, [%rd195+61];
	mul.wide.u16 	%r293, %rs72, 256;
	or.b32  	%r294, %r293, %r292;
	ld.u8 	%r295, [%rd195+62];
	shl.b32 	%r296, %r295, 16;
	or.b32  	%r297, %r294, %r296;
	ld.u8 	%r298, [%rd195+63];
	shl.b32 	%r299, %r298, 24;
	or.b32  	%r300, %r297, %r299;
	st.local.v4.u32 	[%rd1+48], {%r273, %r282, %r291, %r300};
	mov.b32 	%r428, 0;
	mov.u32 	%r429, %r424;
	mov.u32 	%r430, %r425;
	mov.u32 	%r431, %r426;
	mov.u32 	%r432, %r427;
$L__BB0_51:
	setp.gt.u32 	%p142, %r428, 15;
	@%p142 bra 	$L__BB0_53;
	and.b32  	%r310, %r430, %r431;
	not.b32 	%r311, %r431;
	and.b32  	%r312, %r429, %r311;
	or.b32  	%r433, %r312, %r310;
	mov.u32 	%r434, %r428;
	bra.uni 	$L__BB0_58;
$L__BB0_53:
	setp.gt.u32 	%p143, %r428, 31;
	@%p143 bra 	$L__BB0_55;
	and.b32  	%r306, %r429, %r431;
	not.b32 	%r307, %r429;
	and.b32  	%r308, %r430, %r307;
	or.b32  	%r433, %r306, %r308;
	mad.lo.s32 	%r309, %r428, 5, 1;
	and.b32  	%r434, %r309, 13;
	bra.uni 	$L__BB0_58;
$L__BB0_55:
	setp.gt.u32 	%p144, %r428, 47;
	@%p144 bra 	$L__BB0_57;
	xor.b32  	%r304, %r430, %r431;
	xor.b32  	%r433, %r304, %r429;
	mad.lo.s32 	%r305, %r428, 3, 5;
	and.b32  	%r434, %r305, 13;
	bra.uni 	$L__BB0_58;
$L__BB0_57:
	not.b32 	%r301, %r429;
	or.b32  	%r302, %r431, %r301;
	xor.b32  	%r433, %r302, %r430;
	mul.lo.s32 	%r303, %r428, 7;
	and.b32  	%r434, %r303, 12;
$L__BB0_58:
	add.s32 	%r313, %r433, %r432;
	mul.wide.u32 	%rd196, %r428, 4;
	mov.u64 	%rd197, k;
	add.s64 	%rd35, %rd197, %rd196;
	ld.global.nc.u32 	%r314, [%rd35];
	add.s32 	%r315, %r314, %r313;
	mul.wide.u32 	%rd198, %r434, 4;
	add.s64 	%rd199, %rd1, %rd198;
	ld.local.u32 	%r316, [%rd199];
	add.s32 	%r317, %r315, %r316;
	mov.u64 	%rd200, r;
	add.s64 	%rd36, %rd200, %rd196;
	ld.global.nc.u32 	%r318, [%rd36];
	shl.b32 	%r319, %r317, %r318;
	sub.s32 	%r320, 32, %r318;
	shr.u32 	%r321, %r317, %r320;
	add.s32 	%r322, %r319, %r431;
	add.s32 	%r432, %r322, %r321;
	setp.lt.u32 	%p145, %r428, 15;
	@%p145 bra 	$L__BB0_64;
	setp.lt.u32 	%p146, %r428, 31;
	@%p146 bra 	$L__BB0_63;
	setp.lt.u32 	%p147, %r428, 47;
	@%p147 bra 	$L__BB0_62;
	not.b32 	%r323, %r430;
	or.b32  	%r324, %r432, %r323;
	xor.b32  	%r435, %r324, %r431;
	mad.lo.s32 	%r325, %r428, 7, 7;
	and.b32  	%r436, %r325, 15;
	bra.uni 	$L__BB0_65;
$L__BB0_62:
	xor.b32  	%r326, %r431, %r432;
	xor.b32  	%r435, %r326, %r430;
	mad.lo.s32 	%r327, %r428, 3, 8;
	and.b32  	%r436, %r327, 12;
	bra.uni 	$L__BB0_65;
$L__BB0_63:
	and.b32  	%r328, %r430, %r432;
	not.b32 	%r329, %r430;
	and.b32  	%r330, %r431, %r329;
	or.b32  	%r435, %r328, %r330;
	mad.lo.s32 	%r331, %r428, 5, 6;
	and.b32  	%r436, %r331, 14;
	bra.uni 	$L__BB0_65;
$L__BB0_64:
	add.s32 	%r436, %r428, 1;
	and.b32  	%r332, %r431, %r432;
	not.b32 	%r333, %r432;
	and.b32  	%r334, %r430, %r333;
	or.b32  	%r435, %r334, %r332;
$L__BB0_65:
	add.s32 	%r335, %r435, %r429;
	ld.global.nc.u32 	%r336, [%rd35+4];
	add.s32 	%r337, %r336, %r335;
	mul.wide.u32 	%rd201, %r436, 4;
	add.s64 	%rd202, %rd1, %rd201;
	ld.local.u32 	%r338, [%rd202];
	add.s32 	%r339, %r337, %r338;
	ld.global.nc.u32 	%r340, [%rd36+4];
	shl.b32 	%r341, %r339, %r340;
	sub.s32 	%r342, 32, %r340;
	shr.u32 	%r343, %r339, %r342;
	add.s32 	%r344, %r341, %r432;
	add.s32 	%r429, %r344, %r343;
	setp.lt.u32 	%p148, %r428, 14;
	@%p148 bra 	$L__BB0_71;
	setp.lt.u32 	%p149, %r428, 30;
	@%p149 bra 	$L__BB0_70;
	setp.lt.u32 	%p150, %r428, 46;
	@%p150 bra 	$L__BB0_69;
	not.b32 	%r345, %r431;
	or.b32  	%r346, %r429, %r345;
	xor.b32  	%r437, %r346, %r432;
	mad.lo.s32 	%r347, %r428, 7, 14;
	and.b32  	%r438, %r347, 14;
	bra.uni 	$L__BB0_72;
$L__BB0_69:
	xor.b32  	%r348, %r432, %r429;
	xor.b32  	%r437, %r348, %r431;
	mad.lo.s32 	%r349, %r428, 3, 11;
	and.b32  	%r438, %r349, 15;
	bra.uni 	$L__BB0_72;
$L__BB0_70:
	and.b32  	%r350, %r431, %r429;
	not.b32 	%r351, %r431;
	and.b32  	%r352, %r432, %r351;
	or.b32  	%r437, %r350, %r352;
	mad.lo.s32 	%r353, %r428, 5, 11;
	and.b32  	%r438, %r353, 15;
	bra.uni 	$L__BB0_72;
$L__BB0_71:
	add.s32 	%r438, %r428, 2;
	and.b32  	%r354, %r432, %r429;
	not.b32 	%r355, %r429;
	and.b32  	%r356, %r431, %r355;
	or.b32  	%r437, %r356, %r354;
$L__BB0_72:
	add.s32 	%r357, %r437, %r430;
	ld.global.nc.u32 	%r358, [%rd35+8];
	add.s32 	%r359, %r358, %r357;
	mul.wide.u32 	%rd203, %r438, 4;
	add.s64 	%rd204, %rd1, %rd203;
	ld.local.u32 	%r360, [%rd204];
	add.s32 	%r361, %r359, %r360;
	ld.global.nc.u32 	%r362, [%rd36+8];
	shl.b32 	%r363, %r361, %r362;
	sub.s32 	%r364, 32, %r362;
	shr.u32 	%r365, %r361, %r364;
	add.s32 	%r366, %r363, %r429;
	add.s32 	%r430, %r366, %r365;
	setp.lt.u32 	%p151, %r428, 13;
	@%p151 bra 	$L__BB0_78;
	setp.lt.u32 	%p152, %r428, 29;
	@%p152 bra 	$L__BB0_77;
	setp.lt.u32 	%p153, %r428, 45;
	@%p153 bra 	$L__BB0_76;
	not.b32 	%r367, %r432;
	or.b32  	%r368, %r430, %r367;
	xor.b32  	%r439, %r368, %r429;
	mad.lo.s32 	%r369, %r428, 7, 21;
	and.b32  	%r440, %r369, 13;
	bra.uni 	$L__BB0_79;
$L__BB0_76:
	xor.b32  	%r370, %r429, %r430;
	xor.b32  	%r439, %r370, %r432;
	mad.lo.s32 	%r371, %r428, 3, 14;
	and.b32  	%r440, %r371, 14;
	bra.uni 	$L__BB0_79;
$L__BB0_77:
	and.b32  	%r372, %r432, %r430;
	not.b32 	%r373, %r432;
	and.b32  	%r374, %r429, %r373;
	or.b32  	%r439, %r372, %r374;
	mad.lo.s32 	%r375, %r428, 5, 16;
	and.b32  	%r440, %r375, 12;
	bra.uni 	$L__BB0_79;
$L__BB0_78:
	add.s32 	%r440, %r428, 3;
	and.b32  	%r376, %r429, %r430;
	not.b32 	%r377, %r430;
	and.b32  	%r378, %r432, %r377;
	or.b32  	%r439, %r378, %r376;
$L__BB0_79:
	add.s32 	%r379, %r439, %r431;
	ld.global.nc.u32 	%r380, [%rd35+12];
	add.s32 	%r381, %r380, %r379;
	mul.wide.u32 	%rd205, %r440, 4;
	add.s64 	%rd206, %rd1, %rd205;
	ld.local.u32 	%r382, [%rd206];
	add.s32 	%r383, %r381, %r382;
	ld.global.nc.u32 	%r384, [%rd36+12];
	shl.b32 	%r385, %r383, %r384;
	sub.s32 	%r386, 32, %r384;
	shr.u32 	%r387, %r383, %r386;
	add.s32 	%r388, %r385, %r430;
	add.s32 	%r431, %r388, %r387;
	add.s32 	%r428, %r428, 4;
	setp.ne.s32 	%p154, %r428, 64;
	@%p154 bra 	$L__BB0_51;
	add.s32 	%r427, %r432, %r427;
	add.s32 	%r426, %r431, %r426;
	add.s32 	%r425, %r430, %r425;
	add.s32 	%r424, %r429, %r424;
	add.s64 	%rd232, %rd232, 64;
	setp.lt.u64 	%p155, %rd232, %rd223;
	@%p155 bra 	$L__BB0_50;
	ld.param.u64 	%rd219, [_Z16thread_hierarchyiPhPb_param_1];
	cvta.to.global.u64 	%rd207, %rd219;
	{ // callseq 1, 0
	.param .b64 param0;
	st.param.b64 	[param0], %rd181;
	call.uni 
	free, 
	(
	param0
	);
	} // callseq 1
	cvt.u16.u32 	%rs73, %r427;
	and.b16  	%rs74, %rs73, 255;
	shr.u16 	%rs75, %rs73, 8;
	{ .reg .b16 tmp; mov.b32 {tmp, %rs76}, %r427; }
	and.b16  	%rs77, %rs76, 255;
	shr.u32 	%r389, %r427, 24;
	cvt.u16.u32 	%rs78, %r389;
	cvt.u16.u32 	%rs79, %r426;
	and.b16  	%rs80, %rs79, 255;
	shr.u16 	%rs81, %rs79, 8;
	{ .reg .b16 tmp; mov.b32 {tmp, %rs82}, %r426; }
	and.b16  	%rs83, %rs82, 255;
	shr.u32 	%r390, %r426, 24;
	cvt.u16.u32 	%rs84, %r390;
	cvt.u16.u32 	%rs85, %r425;
	and.b16  	%rs86, %rs85, 255;
	shr.u16 	%rs87, %rs85, 8;
	{ .reg .b16 tmp; mov.b32 {tmp, %rs88}, %r425; }
	and.b16  	%rs89, %rs88, 255;
	shr.u32 	%r391, %r425, 24;
	cvt.u16.u32 	%rs90, %r391;
	cvt.u16.u32 	%rs91, %r424;
	and.b16  	%rs92, %rs91, 255;
	shr.u16 	%rs93, %rs91, 8;
	{ .reg .b16 tmp; mov.b32 {tmp, %rs94}, %r424; }
	and.b16  	%rs95, %rs94, 255;
	shr.u32 	%r392, %r424, 24;
	cvt.u16.u32 	%rs96, %r392;
	add.u64 	%rd208, %SP, 64;
	add.u64 	%rd209, %SPL, 64;
	st.local.v4.b32 	[%rd209], {%r427, %r426, %r425, %r424};
	ld.global.u8 	%rs97, [%rd207];
	setp.ne.s16 	%p156, %rs97, %rs74;
	ld.global.u8 	%rs100, [%rd207+1];
	setp.ne.s16 	%p157, %rs100, %rs75;
	ld.global.u8 	%rs103, [%rd207+2];
	setp.ne.s16 	%p158, %rs103, %rs77;
	ld.global.u8 	%rs106, [%rd207+3];
	setp.ne.s16 	%p159, %rs106, %rs78;
	ld.global.u8 	%rs109, [%rd207+4];
	setp.ne.s16 	%p160, %rs109, %rs80;
	ld.global.u8 	%rs112, [%rd207+5];
	setp.ne.s16 	%p161, %rs112, %rs81;
	ld.global.u8 	%rs115, [%rd207+6];
	setp.ne.s16 	%p162, %rs115, %rs83;
	ld.global.u8 	%rs118, [%rd207+7];
	setp.ne.s16 	%p163, %rs118, %rs84;
	ld.global.u8 	%rs121, [%rd207+8];
	setp.ne.s16 	%p164, %rs121, %rs86;
	ld.global.u8 	%rs124, [%rd207+9];
	setp.ne.s16 	%p165, %rs124, %rs87;
	ld.global.u8 	%rs127, [%rd207+10];
	setp.ne.s16 	%p166, %rs127, %rs89;
	ld.global.u8 	%rs130, [%rd207+11];
	setp.ne.s16 	%p167, %rs130, %rs90;
	ld.global.u8 	%rs133, [%rd207+12];
	setp.ne.s16 	%p168, %rs133, %rs92;
	ld.global.u8 	%rs136, [%rd207+13];
	setp.ne.s16 	%p169, %rs136, %rs93;
	ld.global.u8 	%rs139, [%rd207+14];
	setp.ne.s16 	%p170, %rs139, %rs95;
	ld.global.u8 	%rs142, [%rd207+15];
	setp.ne.s16 	%p171, %rs142, %rs96;
	or.pred  	%p172, %p171, %p170;
	or.pred  	%p173, %p172, %p169;
	or.pred  	%p174, %p173, %p168;
	or.pred  	%p175, %p174, %p167;
	or.pred  	%p176, %p175, %p166;
	or.pred  	%p177, %p176, %p165;
	or.pred  	%p178, %p177, %p164;
	or.pred  	%p179, %p178, %p163;
	or.pred  	%p180, %p179, %p162;
	or.pred  	%p181, %p180, %p161;
	or.pred  	%p182, %p181, %p160;
	or.pred  	%p183, %p182, %p159;
	or.pred  	%p184, %p183, %p158;
	or.pred  	%p185, %p184, %p157;
	or.pred  	%p186, %p185, %p156;
	@%p186 bra 	$L__BB0_83;
	ld.param.u64 	%rd220, [_Z16thread_hierarchyiPhPb_param_2];
	mov.u64 	%rd210, $str;
	cvta.global.u64 	%rd211, %rd210;
	{ // callseq 2, 0
	.param .b64 param0;
	st.param.b64 	[param0], %rd211;
	.param .b64 param1;
	st.param.b64 	[param1], 0;
	.param .b32 retval0;
	call.uni (retval0), 
	vprintf, 
	(
	param0, 
	param1
	);
	ld.param.b32 	%r393, [retval0];
	} // callseq 2
	add.u64 	%rd212, %SP, 176;
	add.u64 	%rd213, %SPL, 176;
	add.u64 	%rd214, %SP, 144;
	st.local.u64 	[%rd213], %rd214;
	mov.u64 	%rd215, $str$1;
	cvta.global.u64 	%rd216, %rd215;
	{ // callseq 3, 0
	.param .b64 param0;
	st.param.b64 	[param0], %rd216;
	.param .b64 param1;
	st.param.b64 	[param1], %rd212;
	.param .b32 retval0;
	call.uni (retval0), 
	vprintf, 
	(
	param0, 
	param1
	);
	ld.param.b32 	%r395, [retval0];
	} // callseq 3
	cvta.to.global.u64 	%rd217, %rd220;
	mov.b16 	%rs143, 0;
	st.global.u8 	[%rd217], %rs143;
$L__BB0_83:
	{ // callseq 4, 0
	.param .b64 param0;
	st.param.b64 	[param0], %rd208;
	call.uni 
	free, 
	(
	param0
	);
	} // callseq 4
$L__BB0_84:
	ret;
$L__BB0_85:
	mov.b16 	%rs39, 0;
	mov.b16 	%rs40, 48;
	st.local.v2.u8 	[%rd3], {%rs40, %rs39};
	mov.b32 	%r408, 0;
	bra.uni 	$L__BB0_11;

}


// ===== COMPILED SASS (sm_100) =====

	.target	sm_100

	.elftype	@"ET_EXEC"


//--------------------- .note.nv.tkinfo           --------------------------
	.section	.note.nv.tkinfo,"",@"SHT_NOTE"
	.sectionflags	@"SHF_NOTE_NV_TKINFO"
	.tkinfo
        /*0018*/ 	.word	0x00000002
        /*0030*/ 	.string	""
        /*0030*/ 	.string	"ptxas"
        /*0030*/ 	.string	"Cuda compilation tools, release 13.0, V13.0.88"
        /*0030*/ 	.string	"Build cuda_13.0.r13.0/compiler.36424714_0"
        /*0030*/ 	.string	"-arch sm_100 -m 64 "



//--------------------- .note.nv.cuinfo           --------------------------
	.section	.note.nv.cuinfo,"",@"SHT_NOTE"
	.sectionflags	@"SHF_NOTE_NV_CUINFO"
        /*0018*/ 	.short	0x0002
        /*001a*/ 	.short	0x0064
        /*001c*/ 	.short	0x0082
	.zero		2


//--------------------- .nv.info                  --------------------------
	.section	.nv.info,"",@"SHT_CUDA_INFO"
	.align	4


	//----- nvinfo : EIATTR_REGCOUNT
	.align		4
        /*0000*/ 	.byte	0x04, 0x2f
        /*0002*/ 	.short	(.L_5 - .L_4)
	.align		4
.L_4:
        /*0004*/ 	.word	index@(_Z16thread_hierarchyiPhPb)
        /*0008*/ 	.word	0x0000001f


	//----- nvinfo : EIATTR_FRAME_SIZE
	.align		4
.L_5:
        /*000c*/ 	.byte	0x04, 0x11
        /*000e*/ 	.short	(.L_7 - .L_6)
	.align		4
.L_6:
        /*0010*/ 	.word	index@(_Z16thread_hierarchyiPhPb)
        /*0014*/ 	.word	0x000000c0


	//----- nvinfo : EIATTR_MIN_STACK_SIZE
	.align		4
.L_7:
        /*0018*/ 	.byte	0x04, 0x12
        /*001a*/ 	.short	(.L_9 - .L_8)
	.align		4
.L_8:
        /*001c*/ 	.word	index@(_Z16thread_hierarchyiPhPb)
        /*0020*/ 	.word	0x000000c0
.L_9:


//--------------------- .nv.compat                --------------------------
	.section	.nv.compat,"",@"SHT_CUDA_COMPAT_INFO"
	.align	4
        /*0000*/ 	.byte	0x02, 0x09, 0x00, 0x00, 0x02, 0x02, 0x01, 0x00, 0x02, 0x05, 0x05, 0x00, 0x03, 0x07, 0x01, 0x01
        /*0010*/ 	.byte	0x02, 0x03, 0x00, 0x00, 0x02, 0x06, 0x01, 0x00, 0x04, 0x0b, 0x08, 0x00, 0x09, 0x00, 0x00, 0x00
        /*0020*/ 	.byte	0x00, 0x00, 0x00, 0x00


//--------------------- .nv.info._Z16thread_hierarchyiPhPb --------------------------
	.section	.nv.info._Z16thread_hierarchyiPhPb,"",@"SHT_CUDA_INFO"
	.sectionflags	@""
	.align	4


	//----- nvinfo : EIATTR_CUDA_API_VERSION
	.align		4
        /*0000*/ 	.byte	0x04, 0x37
        /*0002*/ 	.short	(.L_11 - .L_10)
.L_10:
        /*0004*/ 	.word	0x00000082


	//----- nvinfo : EIATTR_KPARAM_INFO
	.align		4
.L_11:
        /*0008*/ 	.byte	0x04, 0x17
        /*000a*/ 	.short	(.L_13 - .L_12)
.L_12:
        /*000c*/ 	.word	0x00000000
        /*0010*/ 	.short	0x0002
        /*0012*/ 	.short	0x0010
        /*0014*/ 	.byte	0x00, 0xf5, 0x21, 0x00


	//----- nvinfo : EIATTR_KPARAM_INFO
	.align		4
.L_13:
        /*0018*/ 	.byte	0x04, 0x17
        /*001a*/ 	.short	(.L_15 - .L_14)
.L_14:
        /*001c*/ 	.word	0x00000000
        /*0020*/ 	.short	0x0001
        /*0022*/ 	.short	0x0008
        /*0024*/ 	.byte	0x00, 0xf5, 0x21, 0x00


	//----- nvinfo : EIATTR_KPARAM_INFO
	.align		4
.L_15:
        /*0028*/ 	.byte	0x04, 0x17
        /*002a*/ 	.short	(.L_17 - .L_16)
.L_16:
        /*002c*/ 	.word	0x00000000
        /*0030*/ 	.short	0x0000
        /*0032*/ 	.short	0x0000
        /*0034*/ 	.byte	0x00, 0xf0, 0x11, 0x00


	//----- nvinfo : EIATTR_SPARSE_MMA_MASK
	.align		4
.L_17:
        /*0038*/ 	.byte	0x03, 0x50
        /*003a*/ 	.short	0x0000


	//----- nvinfo : EIATTR_MAXREG_COUNT
	.align		4
        /*003c*/ 	.byte	0x03, 0x1b
        /*003e*/ 	.short	0x00ff


	//----- nvinfo : EIATTR_EXTERNS
	.align		4
        /*0040*/ 	.byte	0x04, 0x0f
        /*0042*/ 	.short	(.L_19 - .L_18)


	//   ....[0]....
	.align		4
.L_18:
        /*0044*/ 	.word	index@(malloc)


	//   ....[1]....
	.align		4
        /*0048*/ 	.word	index@(free)


	//   ....[2]....
	.align		4
        /*004c*/ 	.word	index@(vprintf)


	//----- nvinfo : EIATTR_MERCURY_ISA_VERSION
	.align		4
.L_19:
        /*0050*/ 	.byte	0x03, 0x5f
        /*0052*/ 	.short	0x0101


	//----- nvinfo : EIATTR_VRC_CTA_INIT_COUNT
	.align		4
        /*0054*/ 	.byte	0x02, 0x4a
	.zero		1
	.zero		1


	//----- nvinfo : EIATTR_SYSCALL_OFFSETS
	.align		4
        /*0058*/ 	.byte	0x04, 0x46
        /*005a*/ 	.short	(.L_21 - .L_20)


	//   ....[0]....
.L_20:
        /*005c*/ 	.word	0x00001ce0


	//   ....[1]....
        /*0060*/ 	.word	0x000036b0


	//   ....[2]....
        /*0064*/ 	.word	0x00003c00


	//   ....[3]....
        /*0068*/ 	.word	0x00003cb0


	//   ....[4]....
        /*006c*/ 	.word	0x00003d40


	//----- nvinfo : EIATTR_EXIT_INSTR_OFFSETS
	.align		4
.L_21:
        /*0070*/ 	.byte	0x04, 0x1c
        /*0072*/ 	.short	(.L_23 - .L_22)


	//   ....[0]....
.L_22:
        /*0074*/ 	.word	0x00000080


	//   ....[1]....
        /*0078*/ 	.word	0x00003d50


	//----- nvinfo : EIATTR_CRS_STACK_SIZE
	.align		4
.L_23:
        /*007c*/ 	.byte	0x04, 0x1e
        /*007e*/ 	.short	(.L_25 - .L_24)
.L_24:
        /*0080*/ 	.word	0x00000000


	//----- nvinfo : EIATTR_CBANK_PARAM_SIZE
	.align		4
.L_25:
        /*0084*/ 	.byte	0x03, 0x19
        /*0086*/ 	.short	0x0018


	//----- nvinfo : EIATTR_PARAM_CBANK
	.align		4
        /*0088*/ 	.byte	0x04, 0x0a
        /*008a*/ 	.short	(.L_27 - .L_26)
	.align		4
.L_26:
        /*008c*/ 	.word	index@(.nv.constant0._Z16thread_hierarchyiPhPb)
        /*0090*/ 	.short	0x0380
        /*0092*/ 	.short	0x0018


	//----- nvinfo : EIATTR_SW_WAR
	.align		4
.L_27:
        /*0094*/ 	.byte	0x04, 0x36
        /*0096*/ 	.short	(.L_29 - .L_28)
.L_28:
        /*0098*/ 	.word	0x00000008
.L_29:


//--------------------- .nv.callgraph             --------------------------
	.section	.nv.callgraph,"",@"SHT_CUDA_CALLGRAPH"
	.align	4
	.sectionentsize	8
	.align		4
        /*0000*/ 	.word	0x00000000
	.align		4
        /*0004*/ 	.word	0xffffffff
	.align		4
        /*0008*/ 	.word	index@(_Z16thread_hierarchyiPhPb)
	.align		4
        /*000c*/ 	.word	index@(vprintf)
	.align		4
        /*0010*/ 	.word	index@(_Z16thread_hierarchyiPhPb)
	.align		4
        /*0014*/ 	.word	index@(free)
	.align		4
        /*0018*/ 	.word	index@(_Z16thread_hierarchyiPhPb)
	.align		4
        /*001c*/ 	.word	index@(malloc)
	.align		4
        /*0020*/ 	.word	0x00000000
	.align		4
        /*0024*/ 	.word	0xfffffffe
	.align		4
        /*0028*/ 	.word	0x00000000
	.align		4
        /*002c*/ 	.word	0xfffffffd
	.align		4
        /*0030*/ 	.word	0x00000000
	.align		4
        /*0034*/ 	.word	0xfffffffc


//--------------------- .nv.constant4             --------------------------
	.section	.nv.constant4,"a",@progbits
	.align	8
	.align		8
.nv.constant4:
        /*0000*/ 	.dword	malloc
	.align		8
        /*0008*/ 	.dword	free
	.align		8
        /*0010*/ 	.dword	vprintf
	.align		8
        /*0018*/ 	.dword	k
	.align		8
        /*0020*/ 	.dword	r
	.align		8
        /*0028*/ 	.dword	$str
	.align		8
        /*0030*/ 	.dword	$str$1


//--------------------- .text._Z16thread_hierarchyiPhPb --------------------------
	.section	.text._Z16thread_hierarchyiPhPb,"ax",@progbits
	.align	128
        .global         _Z16thread_hierarchyiPhPb
        .type           _Z16thread_hierarchyiPhPb,@function
        .size           _Z16thread_hierarchyiPhPb,(.L_x_64 - _Z16thread_hierarchyiPhPb)
        .other          _Z16thread_hierarchyiPhPb,@"STO_CUDA_ENTRY STV_DEFAULT"
_Z16thread_hierarchyiPhPb:
.text._Z16thread_hierarchyiPhPb:
[----:B------:R-:W0:Y:S08]  /*0000*/  LDC R1, c[0x0][0x37c] ;  /* 0x0000df00ff017b82 */ /* 0x000e300000000800 */
[----:B------:R-:W1:Y:S01]  /*0010*/  LDC.64 R2, c[0x0][0x390] ;  /* 0x0000e400ff027b82 */ /* 0x000e620000000a00 */
[----:B------:R-:W1:Y:S01]  /*0020*/  LDCU.64 UR36, c[0x0][0x358] ;  /* 0x00006b00ff2477ac */ /* 0x000e620008000a00 */
[----:B0-----:R-:W-:Y:S01]  /*0030*/  VIADD R1, R1, 0xffffff40 ;  /* 0xffffff4001017836 */ /* 0x001fe20000000000 */
[----:B-1----:R-:W2:Y:S01]  /*0040*/  LDG.E.U8 R2, desc[UR36][R2.64] ;  /* 0x0000002402027981 */ /* 0x002ea2000c1e1100 */
[----:B------:R-:W0:Y:S03]  /*0050*/  LDCU UR4, c[0x0][0x2f8] ;  /* 0x00005f00ff0477ac */ /* 0x000e260008000800 */
[----:B0-----:R-:W-:-:S02]  /*0060*/  IADD3 R22, P1, PT, R1, UR4, RZ ;  /* 0x0000000401167c10 */ /* 0x001fc4000ff3e0ff */
[----:B--2---:R-:W-:-:S13]  /*0070*/  ISETP.NE.AND P0, PT, R2, RZ, PT ;  /* 0x000000ff0200720c */ /* 0x004fda0003f05270 */
[----:B------:R-:W-:Y:S05]  /*0080*/  @!P0 EXIT ;  /* 0x000000000000894d */ /* 0x000fea0003800000 */
[----:B------:R-:W0:Y:S01]  /*0090*/  S2R R0, SR_TID.Y ;  /* 0x0000000000007919 */ /* 0x000e220000002200 */
[----:B------:R-:W1:Y:S01]  /*00a0*/  S2UR UR4, SR_CTAID.Y ;  /* 0x00000000000479c3 */ /* 0x000e620000002600 */
[----:B------:R-:W-:Y:S01]  /*00b0*/  IMAD.MOV.U32 R4, RZ, RZ, 0x6261 ;  /* 0x00006261ff047424 */ /* 0x000fe200078e00ff */
[----:B------:R-:W-:Y:S01]  /*00c0*/  BSSY.RECONVERGENT B0, `(.L_x_0) ;  /* 0x0000071000007945 */ /* 0x000fe20003800200 */
[----:B------:R-:W2:Y:S01]  /*00d0*/  S2R R11, SR_CTAID.X ;  /* 0x00000000000b7919 */ /* 0x000ea20000002500 */
[----:B------:R-:W-:Y:S02]  /*00e0*/  IMAD.MOV.U32 R2, RZ, RZ, 0x6463 ;  /* 0x00006463ff027424 */ /* 0x000fe400078e00ff */
[----:B------:R-:W-:Y:S02]  /*00f0*/  IMAD.MOV.U32 R5, RZ, RZ, 0x6665 ;  /* 0x00006665ff057424 */ /* 0x000fe400078e00ff */
[----:B------:R-:W-:Y:S01]  /*0100*/  IMAD.MOV.U32 R6, RZ, RZ, 0x6a69 ;  /* 0x00006a69ff067424 */ /* 0x000fe200078e00ff */
[----:B------:R-:W-:Y:S01]  /*0110*/  PRMT R4, R4, 0x5410, R2 ;  /* 0x0000541004047816 */ /* 0x000fe20000000002 */
[----:B------:R-:W-:-:S02]  /*0120*/  IMAD.MOV.U32 R2, RZ, RZ, 0x6c6b ;  /* 0x00006c6bff027424 */ /* 0x000fc400078e00ff */
[----:B------:R-:W-:Y:S02]  /*0130*/  IMAD.MOV.U32 R7, RZ, RZ, 0x6e6d ;  /* 0x00006e6dff077424 */ /* 0x000fe400078e00ff */
[----:B------:R-:W-:Y:S01]  /*0140*/  IMAD.MOV.U32 R8, RZ, RZ, 0x7271 ;  /* 0x00007271ff087424 */ /* 0x000fe200078e00ff */
[----:B------:R-:W-:Y:S01]  /*0150*/  PRMT R6, R6, 0x5410, R2 ;  /* 0x0000541006067816 */ /* 0x000fe20000000002 */
[----:B------:R-:W-:Y:S02]  /*0160*/  IMAD.MOV.U32 R2, RZ, RZ, 0x7473 ;  /* 0x00007473ff027424 */ /* 0x000fe400078e00ff */
[----:B------:R-:W-:Y:S02]  /*0170*/  IMAD.MOV.U32 R9, RZ, RZ, 0x7675 ;  /* 0x00007675ff097424 */ /* 0x000fe400078e00ff */
[----:B------:R-:W-:Y:S01]  /*0180*/  IMAD.MOV.U32 R3, RZ, RZ, 0x7a79 ;  /* 0x00007a79ff037424 */ /* 0x000fe200078e00ff */
[----:B------:R-:W-:Y:S01]  /*0190*/  PRMT R8, R8, 0x5410, R2 ;  /* 0x0000541008087816 */ /* 0x000fe20000000002 */
[----:B------:R-:W-:Y:S01]  /*01a0*/  IMAD.MOV.U32 R10, RZ, RZ, 0x30 ;  /* 0x00000030ff0a7424 */ /* 0x000fe200078e00ff */
[----:B-1----:R-:W-:-:S02]  /*01b0*/  USHF.L.U32 UR4, UR4, 0xa, URZ ;  /* 0x0000000a04047899 */ /* 0x002fc400080006ff */
[----:B------:R1:W-:Y:S04]  /*01c0*/  STL.U16 [R1+0x68], R3 ;  /* 0x0000680301007387 */ /* 0x0003e80000100400 */
[----:B0-----:R-:W-:-:S05]  /*01d0*/  LOP3.LUT R0, R0, UR4, RZ, 0xfc, !PT ;  /* 0x0000000400007c12 */ /* 0x001fca000f8efcff */
[----:B------:R-:W0:Y:S01]  /*01e0*/  LDCU UR4, c[0x0][0x2fc] ;  /* 0x00005f80ff0477ac */ /* 0x000e220008000800 */
[----:B--2---:R-:W-:Y:S02]  /*01f0*/  IMAD R11, R11, 0xea60, R0 ;  /* 0x0000ea600b0b7824 */ /* 0x004fe400078e0200 */
[----:B------:R-:W-:-:S03]  /*0200*/  IMAD.MOV.U32 R0, RZ, RZ, 0x6867 ;  /* 0x00006867ff007424 */ /* 0x000fc600078e00ff */
[----:B------:R-:W-:Y:S02]  /*0210*/  ISETP.NE.AND P0, PT, R11, RZ, PT ;  /* 0x000000ff0b00720c */ /* 0x000fe40003f05270 */
[----:B------:R-:W-:Y:S01]  /*0220*/  PRMT R5, R5, 0x5410, R0 ;  /* 0x0000541005057816 */ /* 0x000fe20000000000 */
[----:B------:R-:W-:-:S04]  /*0230*/  IMAD.MOV.U32 R0, RZ, RZ, 0x706f ;  /* 0x0000706fff007424 */ /* 0x000fc800078e00ff */
[----:B------:R1:W-:Y:S01]  /*0240*/  STL.64 [R1+0x50], R4 ;  /* 0x0000500401007387 */ /* 0x0003e20000100a00 */
[----:B------:R-:W-:Y:S01]  /*0250*/  PRMT R7, R7, 0x5410, R0 ;  /* 0x0000541007077816 */ /* 0x000fe20000000000 */
[----:B------:R-:W-:Y:S02]  /*0260*/  IMAD.MOV.U32 R0, RZ, RZ, 0x7877 ;  /* 0x00007877ff007424 */ /* 0x000fe400078e00ff */
[----:B0-----:R-:W-:Y:S02]  /*0270*/  IMAD.X R2, RZ, RZ, UR4, P1 ;  /* 0x00000004ff027e24 */ /* 0x001fe400088e06ff */
[----:B------:R1:W-:Y:S01]  /*0280*/  STL.64 [R1+0x58], R6 ;  /* 0x0000580601007387 */ /* 0x0003e20000100a00 */
[----:B------:R-:W-:Y:S01]  /*0290*/  PRMT R9, R9, 0x5410, R0 ;  /* 0x0000541009097816 */ /* 0x000fe20000000000 */
[----:B------:R-:W-:Y:S02]  /*02a0*/  @!P0 IMAD.MOV.U32 R0, RZ, RZ, RZ ;  /* 0x000000ffff008224 */ /* 0x000fe400078e00ff */
[----:B------:R1:W-:Y:S04]  /*02b0*/  @!P0 STL.U16 [R1+0x70], R10 ;  /* 0x0000700a01008387 */ /* 0x0003e80000100400 */
[----:B------:R1:W-:Y:S01]  /*02c0*/  STL.64 [R1+0x60], R8 ;  /* 0x0000600801007387 */ /* 0x0003e20000100a00 */
[----:B------:R-:W-:Y:S05]  /*02d0*/  @!P0 BRA `(.L_x_1) ;  /* 0x00000004003c8947 */ /* 0x000fea0003800000 */
[----:B------:R-:W-:Y:S01]  /*02e0*/  BSSY.RECONVERGENT B1, `(.L_x_2) ;  /* 0x0000010000017945 */ /* 0x000fe20003800200 */
[----:B-1----:R-:W-:-:S07]  /*02f0*/  IMAD.MOV.U32 R4, RZ, RZ, RZ ;  /* 0x000000ffff047224 */ /* 0x002fce00078e00ff */
.L_x_3:
[----:B------:R-:W-:-:S04]  /*0300*/  IMAD.HI.U32 R0, R11, 0x4ec4ec4f, RZ ;  /* 0x4ec4ec4f0b007827 */ /* 0x000fc800078e00ff */
[----:B0-----:R-:W-:Y:S01]  /*0310*/  IMAD.IADD R8, R1, 0x1, R4 ;  /* 0x0000000101087824 */ /* 0x001fe200078e0204 */
[----:B------:R-:W-:Y:S01]  /*0320*/  SHF.R.U32.HI R0, RZ, 0x3, R0 ;  /* 0x00000003ff007819 */ /* 0x000fe20000011600 */
[----:B------:R-:W-:-:S04]  /*0330*/  IMAD.MOV.U32 R6, RZ, RZ, R4 ;  /* 0x000000ffff067224 */ /* 0x000fc800078e0004 */
[----:B------:R-:W-:-:S04]  /*0340*/  IMAD R5, R0, -0x1a, R11 ;  /* 0xffffffe600057824 */ /* 0x000fc800078e020b */
[C---:B------:R-:W-:Y:S01]  /*0350*/  VIADD R3, R5.reuse, 0x57 ;  /* 0x0000005705037836 */ /* 0x040fe20000000000 */
[----:B------:R-:W-:-:S13]  /*0360*/  ISETP.GT.U32.AND P0, PT, R5, 0x9, PT ;  /* 0x000000090500780c */ /* 0x000fda0003f04070 */
[----:B------:R-:W-:Y:S01]  /*0370*/  @!P0 VIADD R3, R5, 0x30 ;  /* 0x0000003005038836 */ /* 0x000fe20000000000 */
[----:B------:R-:W-:Y:S01]  /*0380*/  ISETP.GT.U32.AND P0, PT, R11, 0x19, PT ;  /* 0x000000190b00780c */ /* 0x000fe20003f04070 */
[----:B------:R-:W-:Y:S02]  /*0390*/  VIADD R5, R4, 0x1 ;  /* 0x0000000104057836 */ /* 0x000fe40000000000 */
[----:B------:R-:W-:Y:S01]  /*03a0*/  IMAD.MOV.U32 R11, RZ, RZ, R0 ;  /* 0x000000ffff0b7224 */ /* 0x000fe200078e0000 */
[----:B------:R0:W-:Y:S01]  /*03b0*/  STL.U8 [R8+0x70], R3 ;  /* 0x0000700308007387 */ /* 0x0001e20000100000 */
[----:B------:R-:W-:-:S08]  /*03c0*/  IMAD.MOV.U32 R4, RZ, RZ, R5 ;  /* 0x000000ffff047224 */ /* 0x000fd000078e0005 */
[----:B------:R-:W-:Y:S05]  /*03d0*/  @P0 BRA `(.L_x_3) ;  /* 0xfffffffc00c80947 */ /* 0x000fea000383ffff */
[----:B------:R-:W-:Y:S05]  /*03e0*/  BSYNC.RECONVERGENT B1 ;  /* 0x0000000000017941 */ /* 0x000fea0003800200 */
.L_x_2:
[----:B------:R2:W-:Y:S01]  /*03f0*/  STL.U8 [R8+0x71], RZ ;  /* 0x000071ff08007387 */ /* 0x0005e20000100000 */
[----:B------:R-:W-:Y:S01]  /*0400*/  ISETP.NE.AND P0, PT, R6, RZ, PT ;  /* 0x000000ff0600720c */ /* 0x000fe20003f05270 */
[----:B------:R-:W-:-:S12]  /*0410*/  IMAD.MOV.U32 R0, RZ, RZ, 0x1 ;  /* 0x00000001ff007424 */ /* 0x000fd800078e00ff */
[----:B--2---:R-:W-:Y:S05]  /*0420*/  @!P0 BRA `(.L_x_1) ;  /* 0x0000000000e88947 */ /* 0x004fea0003800000 */
[C---:B------:R-:W-:Y:S01]  /*0430*/  ISETP.GT.U32.AND P0, PT, R6.reuse, 0x2, PT ;  /* 0x000000020600780c */ /* 0x040fe20003f04070 */
[----:B------:R-:W-:Y:S01]  /*0440*/  BSSY.RECONVERGENT B1, `(.L_x_4) ;  /* 0x0000027000017945 */ /* 0x000fe20003800200 */
[----:B0-----:R-:W-:Y:S01]  /*0450*/  VIMNMX R3, PT, PT, R6, 0x2, !PT ;  /* 0x0000000206037848 */ /* 0x001fe20007fe0100 */
[----:B------:R-:W-:-:S04]  /*0460*/  IMAD.MOV.U32 R8, RZ, RZ, RZ ;  /* 0x000000ffff087224 */ /* 0x000fc800078e00ff */
[----:B------:R-:W-:-:S06]  /*0470*/  VIADD R0, R3, 0xffffffff ;  /* 0xffffffff03007836 */ /* 0x000fcc0000000000 */
[----:B------:R-:W-:-:S04]  /*0480*/  @!P0 IMAD.MOV R0, RZ, RZ, R3 ;  /* 0x000000ffff008224 */ /* 0x000fc800078e0203 */
[----:B------:R-:W-:-:S05]  /*0490*/  VIADD R0, R0, 0xfffffffe ;  /* 0xfffffffe00007836 */ /* 0x000fca0000000000 */
[----:B------:R-:W-:-:S05]  /*04a0*/  SHF.R.U32.HI R0, RZ, 0x1, R0 ;  /* 0x00000001ff007819 */ /* 0x000fca0000011600 */
[C---:B------:R-:W-:Y:S02]  /*04b0*/  VIADD R5, R0.reuse, 0x1 ;  /* 0x0000000100057836 */ /* 0x040fe40000000000 */
[----:B------:R-:W-:Y:S02]  /*04c0*/  @!P0 IMAD.MOV R5, RZ, RZ, R0 ;  /* 0x000000ffff058224 */ /* 0x000fe400078e0200 */
[C---:B------:R-:W-:Y:S02]  /*04d0*/  VIADD R3, R0.reuse, 0x2 ;  /* 0x0000000200037836 */ /* 0x040fe40000000000 */
[----:B------:R-:W-:Y:S01]  /*04e0*/  @!P0 VIADD R3, R0, 0x1 ;  /* 0x0000000100038836 */ /* 0x000fe20000000000 */
[----:B------:R-:W-:-:S04]  /*04f0*/  ISETP.GE.U32.AND P0, PT, R5, 0x3, PT ;  /* 0x000000030500780c */ /* 0x000fc80003f06070 */
[----:B------:R-:W-:-:S04]  /*0500*/  LOP3.LUT R13, R3, 0x3, RZ, 0xc0, !PT ;  /* 0x00000003030d7812 */ /* 0x000fc800078ec0ff */
[----:B------:R-:W-:-:S05]  /*0510*/  ISETP.NE.AND P1, PT, R13, RZ, PT ;  /* 0x000000ff0d00720c */ /* 0x000fca0003f25270 */
[----:B------:R-:W-:Y:S08]  /*0520*/  @!P0 BRA `(.L_x_5) ;  /* 0x0000000000608947 */ /* 0x000ff00003800000 */
[----:B------:R-:W-:Y:S01]  /*0530*/  LOP3.LUT R8, R3, 0xfffffffc, RZ, 0xc0, !PT ;  /* 0xfffffffc03087812 */ /* 0x000fe200078ec0ff */
[----:B------:R-:W-:-:S07]  /*0540*/  IMAD.MOV.U32 R0, RZ, RZ, RZ ;  /* 0x000000ffff007224 */ /* 0x000fce00078e00ff */
.L_x_6:
[C---:B-1----:R-:W-:Y:S02]  /*0550*/  IMAD.IADD R14, R1.reuse, 0x1, R6 ;  /* 0x00000001010e7824 */ /* 0x042fe400078e0206 */
[----:B------:R-:W-:-:S03]  /*0560*/  IMAD.IADD R16, R1, 0x1, R0 ;  /* 0x0000000101107824 */ /* 0x000fc600078e0200 */
[----:B------:R-:W2:Y:S04]  /*0570*/  LDL.U8 R5, [R14+0x70] ;  /* 0x000070000e057983 */ /* 0x000ea80000100000 */
[----:B------:R-:W3:Y:S04]  /*0580*/  LDL.U8 R3, [R16+0x70] ;  /* 0x0000700010037983 */ /* 0x000ee80000100000 */
[----:B--2---:R0:W-:Y:S04]  /*0590*/  STL.U8 [R16+0x70], R5 ;  /* 0x0000700510007387 */ /* 0x0041e80000100000 */
[----:B---3--:R1:W-:Y:S04]  /*05a0*/  STL.U8 [R14+0x70], R3 ;  /* 0x000070030e007387 */ /* 0x0083e80000100000 */
        /* <DEDUP_REMOVED lines=9> */
[----:B0-----:R-:W3:Y:S01]  /*0640*/  LDL.U8 R5, [R16+0x73] ;  /* 0x0000730010057983 */ /* 0x001ee20000100000 */
[----:B------:R-:W-:-:S02]  /*0650*/  VIADD R0, R0, 0x4 ;  /* 0x0000000400007836 */ /* 0x000fc40000000000 */
[----:B------:R-:W-:-:S03]  /*0660*/  VIADD R6, R6, 0xfffffffc ;  /* 0xfffffffc06067836 */ /* 0x000fc60000000000 */
[----:B------:R-:W-:Y:S01]  /*0670*/  ISETP.NE.AND P0, PT, R0, R8, PT ;  /* 0x000000080000720c */ /* 0x000fe20003f05270 */
[----:B--2---:R1:W-:Y:S04]  /*0680*/  STL.U8 [R16+0x73], R12 ;  /* 0x0000730c10007387 */ /* 0x0043e80000100000 */
[----:B---3--:R1:W-:Y:S08]  /*0690*/  STL.U8 [R14+0x6d], R5 ;  /* 0x00006d050e007387 */ /* 0x0083f00000100000 */
[----:B------:R-:W-:Y:S05]  /*06a0*/  @P0 BRA `(.L_x_6) ;  /* 0xfffffffc00a80947 */ /* 0x000fea000383ffff */
.L_x_5:
[----:B------:R-:W-:Y:S05]  /*06b0*/  BSYNC.RECONVERGENT B1 ;  /* 0x0000000000017941 */ /* 0x000fea0003800200 */
.L_x_4:
[----:B------:R-:W-:Y:S01]  /*06c0*/  IMAD.MOV.U32 R0, RZ, RZ, R4 ;  /* 0x000000ffff007224 */ /* 0x000fe200078e0004 */
[----:B------:R-:W-:Y:S06]  /*06d0*/  @!P1 BRA `(.L_x_1) ;  /* 0x00000000003c9947 */ /* 0x000fec0003800000 */
[----:B------:R-:W-:Y:S01]  /*06e0*/  BSSY.RECONVERGENT B1, `(.L_x_7) ;  /* 0x000000d000017945 */ /* 0x000fe20003800200 */
[----:B------:R-:W-:-:S07]  /*06f0*/  IMAD.MOV.U32 R0, RZ, RZ, RZ ;  /* 0x000000ffff007224 */ /* 0x000fce00078e00ff */
.L_x_8:
[C---:B01----:R-:W-:Y:S02]  /*0700*/  IMAD.IADD R12, R1.reuse, 0x1, R6 ;  /* 0x00000001010c7824 */ /* 0x043fe400078e0206 */
[----:B------:R-:W-:-:S03]  /*0710*/  IMAD.IADD R10, R1, 0x1, R8 ;  /* 0x00000001010a7824 */ /* 0x000fc600078e0208 */
[----:B------:R-:W2:Y:S04]  /*0720*/  LDL.U8 R5, [R12+0x70] ;  /* 0x000070000c057983 */ /* 0x000ea80000100000 */
[----:B------:R-:W3:Y:S01]  /*0730*/  LDL.U8 R3, [R10+0x70] ;  /* 0x000070000a037983 */ /* 0x000ee20000100000 */
[----:B------:R-:W-:Y:S02]  /*0740*/  VIADD R0, R0, 0x1 ;  /* 0x0000000100007836 */ /* 0x000fe40000000000 */
[----:B------:R-:W-:Y:S02]  /*0750*/  VIADD R8, R8, 0x1 ;  /* 0x0000000108087836 */ /* 0x000fe40000000000 */
[----:B------:R-:W-:Y:S01]  /*0760*/  VIADD R6, R6, 0xffffffff ;  /* 0xffffffff06067836 */ /* 0x000fe20000000000 */
[----:B------:R-:W-:Y:S01]  /*0770*/  ISETP.NE.AND P0, PT, R0, R13, PT ;  /* 0x0000000d0000720c */ /* 0x000fe20003f05270 */
[----:B--2---:R0:W-:Y:S04]  /*0780*/  STL.U8 [R10+0x70], R5 ;  /* 0x000070050a007387 */ /* 0x0041e80000100000 */
[----:B---3--:R0:W-:Y:S08]  /*0790*/  STL.U8 [R12+0x70], R3 ;  /* 0x000070030c007387 */ /* 0x0081f00000100000 */
[----:B------:R-:W-:Y:S05]  /*07a0*/  @P0 BRA `(.L_x_8) ;  /* 0xfffffffc00d40947 */ /* 0x000fea000383ffff */
[----:B------:R-:W-:Y:S05]  /*07b0*/  BSYNC.RECONVERGENT B1 ;  /* 0x0000000000017941 */ /* 0x000fea0003800200 */
.L_x_7:
[----:B------:R-:W-:-:S07]  /*07c0*/  IMAD.MOV.U32 R0, RZ, RZ, R4 ;  /* 0x000000ffff007224 */ /* 0x000fce00078e0004 */
.L_x_1:
[----:B------:R-:W-:Y:S05]  /*07d0*/  BSYNC.RECONVERGENT B0 ;  /* 0x0000000000007941 */ /* 0x000fea0003800200 */
.L_x_0:
[----:B------:R-:W2:Y:S01]  /*07e0*/  LDCU UR4, c[0x0][0x380] ;  /* 0x00007000ff0477ac */ /* 0x000ea20008000800 */
[----:B------:R-:W-:Y:S01]  /*07f0*/  BSSY.RECONVERGENT B0, `(.L_x_9) ;  /* 0x000003e000007945 */ /* 0x000fe20003800200 */
[----:B-1----:R-:W-:Y:S01]  /*0800*/  IMAD.MOV.U32 R16, RZ, RZ, RZ ;  /* 0x000000ffff107224 */ /* 0x002fe200078e00ff */
[----:B--2---:R-:W-:-:S13]  /*0810*/  ISETP.GE.AND P0, PT, R0, UR4, PT ;  /* 0x0000000400007c0c */ /* 0x004fda000bf06270 */
[----:B------:R-:W-:Y:S05]  /*0820*/  @P0 BRA `(.L_x_10) ;  /* 0x0000000000e80947 */ /* 0x000fea0003800000 */
[C---:B0-----:R-:W-:Y:S01]  /*0830*/  VIADD R3, R0.reuse, -UR4 ;  /* 0x8000000400037c36 */ /* 0x041fe20008000000 */
[----:B------:R-:W-:Y:S01]  /*0840*/  IADD3 R9, PT, PT, -R0, UR4, RZ ;  /* 0x0000000400097c10 */ /* 0x000fe2000fffe1ff */
[----:B------:R-:W-:Y:S01]  /*0850*/  BSSY.RECONVERGENT B1, `(.L_x_11) ;  /* 0x0000011000017945 */ /* 0x000fe20003800200 */
[----:B------:R-:W-:Y:S02]  /*0860*/  IMAD.MOV.U32 R16, RZ, RZ, RZ ;  /* 0x000000ffff107224 */ /* 0x000fe400078e00ff */
[----:B------:R-:W-:Y:S02]  /*0870*/  ISETP.GT.U32.AND P0, PT, R3, -0x10, PT ;  /* 0xfffffff00300780c */ /* 0x000fe40003f04070 */
[----:B------:R-:W-:-:S04]  /*0880*/  LOP3.LUT R10, R9, 0xf, RZ, 0xc0, !PT ;  /* 0x0000000f090a7812 */ /* 0x000fc800078ec0ff */
[----:B------:R-:W-:-:S07]  /*0890*/  ISETP.NE.AND P1, PT, R10, RZ, PT ;  /* 0x000000ff0a00720c */ /* 0x000fce0003f25270 */
[----:B------:R-:W-:Y:S06]  /*08a0*/  @P0 BRA `(.L_x_12) ;  /* 0x00000000002c0947 */ /* 0x000fec0003800000 */
[----:B------:R-:W-:Y:S01]  /*08b0*/  LOP3.LUT R16, R9, 0xfffffff0, RZ, 0xc0, !PT ;  /* 0xfffffff009107812 */ /* 0x000fe200078ec0ff */
[----:B------:R-:W-:Y:S02]  /*08c0*/  IMAD.MOV.U32 R3, RZ, RZ, RZ ;  /* 0x000000ffff037224 */ /* 0x000fe400078e00ff */
[----:B------:R-:W-:Y:S02]  /*08d0*/  IMAD.MOV.U32 R4, RZ, RZ, 0x61616161 ;  /* 0x61616161ff047424 */ /* 0x000fe400078e00ff */
[----:B------:R-:W-:Y:S02]  /*08e0*/  IMAD.MOV.U32 R5, RZ, RZ, 0x61616161 ;  /* 0x61616161ff057424 */ /* 0x000fe400078e00ff */
[----:B------:R-:W-:Y:S02]  /*08f0*/  IMAD.MOV.U32 R6, RZ, RZ, 0x61616161 ;  /* 0x61616161ff067424 */ /* 0x000fe400078e00ff */
[----:B------:R-:W-:-:S07]  /*0900*/  IMAD.MOV.U32 R7, RZ, RZ, 0x61616161 ;  /* 0x61616161ff077424 */ /* 0x000fce00078e00ff */
.L_x_13:
[----:B0-----:R-:W-:Y:S02]  /*0910*/  IMAD.IADD R8, R1, 0x1, R3 ;  /* 0x0000000101087824 */ /* 0x001fe400078e0203 */
[----:B------:R-:W-:-:S03]  /*0920*/  VIADD R3, R3, 0x10 ;  /* 0x0000001003037836 */ /* 0x000fc60000000000 */
[----:B------:R0:W-:Y:S02]  /*0930*/  STL.128 [R8+0x90], R4 ;  /* 0x0000900408007387 */ /* 0x0001e40000100c00 */
[----:B------:R-:W-:-:S13]  /*0940*/  ISETP.NE.AND P0, PT, R3, R16, PT ;  /* 0x000000100300720c */ /* 0x000fda0003f05270 */
[----:B------:R-:W-:Y:S05]  /*0950*/  @P0 BRA `(.L_x_13) ;  /* 0xfffffffc00ec0947 */ /* 0x000fea000383ffff */
.L_x_12:
[----:B------:R-:W-:Y:S05]  /*0960*/  BSYNC.RECONVERGENT B1 ;  /* 0x0000000000017941 */ /* 0x000fea0003800200 */
.L_x_11:
[----:B------:R-:W-:Y:S05]  /*0970*/  @!P1 BRA `(.L_x_10) ;  /* 0x0000000000949947 */ /* 0x000fea0003800000 */
[----:B------:R-:W-:Y:S01]  /*0980*/  ISETP.GE.U32.AND P0, PT, R10, 0x8, PT ;  /* 0x000000080a00780c */ /* 0x000fe20003f06070 */
[----:B------:R-:W-:Y:S01]  /*0990*/  BSSY.RECONVERGENT B1, `(.L_x_14) ;  /* 0x000000f000017945 */ /* 0x000fe20003800200 */
[----:B0-----:R-:W-:-:S04]  /*09a0*/  LOP3.LUT R5, R9, 0x7, RZ, 0xc0, !PT ;  /* 0x0000000709057812 */ /* 0x001fc800078ec0ff */
[----:B------:R-:W-:-:S07]  /*09b0*/  ISETP.NE.AND P1, PT, R5, RZ, PT ;  /* 0x000000ff0500720c */ /* 0x000fce0003f25270 */
[----:B------:R-:W-:Y:S06]  /*09c0*/  @!P0 BRA `(.L_x_15) ;  /* 0x00000000002c8947 */ /* 0x000fec0003800000 */
[----:B------:R-:W-:Y:S02]  /*09d0*/  IMAD.MOV.U32 R4, RZ, RZ, 0x61 ;  /* 0x00000061ff047424 */ /* 0x000fe400078e00ff */
[----:B------:R-:W-:Y:S02]  /*09e0*/  IMAD.IADD R3, R1, 0x1, R16 ;  /* 0x0000000101037824 */ /* 0x000fe400078e0210 */
[----:B------:R-:W-:-:S03]  /*09f0*/  VIADD R16, R16, 0x8 ;  /* 0x0000000810107836 */ /* 0x000fc60000000000 */
[----:B------:R0:W-:Y:S04]  /*0a00*/  STL.U8 [R3+0x90], R4 ;  /* 0x0000900403007387 */ /* 0x0001e80000100000 */
[----:B------:R0:W-:Y:S04]  /*0a10*/  STL.U8 [R3+0x91], R4 ;  /* 0x0000910403007387 */ /* 0x0001e80000100000 */
[----:B------:R0:W-:Y:S04]  /*0a20*/  STL.U8 [R3+0x92], R4 ;  /* 0x0000920403007387 */ /* 0x0001e80000100000 */
[----:B------:R0:W-:Y:S04]  /*0a30*/  STL.U8 [R3+0x93], R4 ;  /* 0x0000930403007387 */ /* 0x0001e80000100000 */
[----:B------:R0:W-:Y:S04]  /*0a40*/  STL.U8 [R3+0x94], R4 ;  /* 0x0000940403007387 */ /* 0x0001e80000100000 */
[----:B------:R0:W-:Y:S04]  /*0a50*/  STL.U8 [R3+0x95], R4 ;  /* 0x0000950403007387 */ /* 0x0001e80000100000 */
[----:B------:R0:W-:Y:S04]  /*0a60*/  STL.U8 [R3+0x96], R4 ;  /* 0x0000960403007387 */ /* 0x0001e80000100000 */
[----:B------:R0:W-:Y:S02]  /*0a70*/  STL.U8 [R3+0x97], R4 ;  /* 0x0000970403007387 */ /* 0x0001e40000100000 */
.L_x_15:
[----:B------:R-:W-:Y:S05]  /*0a80*/  BSYNC.RECONVERGENT B1 ;  /* 0x0000000000017941 */ /* 0x000fea0003800200 */
.L_x_14:
[----:B------:R-:W-:Y:S05]  /*0a90*/  @!P1 BRA `(.L_x_10) ;  /* 0x00000000004c9947 */ /* 0x000fea0003800000 */
[----:B------:R-:W-:Y:S01]  /*0aa0*/  ISETP.GE.U32.AND P0, PT, R5, 0x4, PT ;  /* 0x000000040500780c */ /* 0x000fe20003f06070 */
[----:B0-----:R-:W-:Y:S01]  /*0ab0*/  IMAD.MOV.U32 R4, RZ, RZ, 0x61 ;  /* 0x00000061ff047424 */ /* 0x001fe200078e00ff */
[----:B------:R-:W-:-:S04]  /*0ac0*/  LOP3.LUT R6, R9, 0x3, RZ, 0xc0, !PT ;  /* 0x0000000309067812 */ /* 0x000fc800078ec0ff */
[----:B------:R-:W-:-:S07]  /*0ad0*/  ISETP.NE.AND P1, PT, R6, RZ, PT ;  /* 0x000000ff0600720c */ /* 0x000fce0003f25270 */
[----:B------:R-:W-:Y:S02]  /*0ae0*/  @P0 IMAD.IADD R3, R1, 0x1, R16 ;  /* 0x0000000101030824 */ /* 0x000fe400078e0210 */
[----:B------:R-:W-:-:S03]  /*0af0*/  @P0 VIADD R16, R16, 0x4 ;  /* 0x0000000410100836 */ /* 0x000fc60000000000 */
[----:B------:R1:W-:Y:S04]  /*0b00*/  @P0 STL.U8 [R3+0x90], R4 ;  /* 0x0000900403000387 */ /* 0x0003e80000100000 */
[----:B------:R1:W-:Y:S04]  /*0b10*/  @P0 STL.U8 [R3+0x91], R4 ;  /* 0x0000910403000387 */ /* 0x0003e80000100000 */
[----:B------:R1:W-:Y:S04]  /*0b20*/  @P0 STL.U8 [R3+0x92], R4 ;  /* 0x0000920403000387 */ /* 0x0003e80000100000 */
[----:B------:R1:W-:Y:S01]  /*0b30*/  @P0 STL.U8 [R3+0x93], R4 ;  /* 0x0000930403000387 */ /* 0x0003e20000100000 */
[----:B------:R-:W-:Y:S05]  /*0b40*/  @!P1 BRA `(.L_x_10) ;  /* 0x0000000000209947 */ /* 0x000fea0003800000 */
[----:B------:R-:W-:Y:S02]  /*0b50*/  IMAD.MOV.U32 R5, RZ, RZ, 0x61 ;  /* 0x00000061ff057424 */ /* 0x000fe400078e00ff */
[----:B-1----:R-:W-:-:S07]  /*0b60*/  IMAD.MOV.U32 R3, RZ, RZ, RZ ;  /* 0x000000ffff037224 */ /* 0x002fce00078e00ff */
.L_x_16:
[----:B------:R-:W-:Y:S02]  /*0b70*/  IMAD.IADD R4, R1, 0x1, R16 ;  /* 0x0000000101047824 */ /* 0x000fe400078e0210 */
[----:B------:R-:W-:Y:S02]  /*0b80*/  VIADD R3, R3, 0x1 ;  /* 0x0000000103037836 */ /* 0x000fe40000000000 */
[----:B------:R-:W-:Y:S01]  /*0b90*/  VIADD R16, R16, 0x1 ;  /* 0x0000000110107836 */ /* 0x000fe20000000000 */
[----:B------:R2:W-:Y:S02]  /*0ba0*/  STL.U8 [R4+0x90], R5 ;  /* 0x0000900504007387 */ /* 0x0005e40000100000 */
[----:B------:R-:W-:-:S13]  /*0bb0*/  ISETP.NE.AND P0, PT, R3, R6, PT ;  /* 0x000000060300720c */ /* 0x000fda0003f05270 */
[----:B--2---:R-:W-:Y:S05]  /*0bc0*/  @P0 BRA `(.L_x_16) ;  /* 0xfffffffc00e80947 */ /* 0x004fea000383ffff */
.L_x_10:
[----:B------:R-:W-:Y:S05]  /*0bd0*/  BSYNC.RECONVERGENT B0 ;  /* 0x0000000000007941 */ /* 0x000fea0003800200 */
.L_x_9:
[----:B------:R-:W-:Y:S01]  /*0be0*/  ISETP.NE.AND P0, PT, R0, RZ, PT ;  /* 0x000000ff0000720c */ /* 0x000fe20003f05270 */
[----:B------:R-:W-:-:S12]  /*0bf0*/  BSSY.RECONVERGENT B0, `(.L_x_17) ;  /* 0x00000f7000007945 */ /* 0x000fd80003800200 */
[----:B------:R-:W-:Y:S05]  /*0c00*/  @!P0 BRA `(.L_x_18) ;  /* 0x0000000c00d48947 */ /* 0x000fea0003800000 */
[----:B------:R-:W-:Y:S01]  /*0c10*/  ISETP.NE.AND P0, PT, R0, 0x1, PT ;  /* 0x000000010000780c */ /* 0x000fe20003f05270 */
[----:B------:R-:W-:Y:S01]  /*0c20*/  BSSY.RECONVERGENT B1, `(.L_x_19) ;  /* 0x00000a3000017945 */ /* 0x000fe20003800200 */
[----:B01----:R-:W-:-:S11]  /*0c30*/  IMAD.MOV.U32 R4, RZ, RZ, RZ ;  /* 0x000000ffff047224 */ /* 0x003fd600078e00ff */
[----:B------:R-:W-:Y:S05]  /*0c40*/  @!P0 BRA `(.L_x_20) ;  /* 0x0000000800808947 */ /* 0x000fea0003800000 */
[----:B------:R-:W-:Y:S01]  /*0c50*/  BSSY.RECONVERGENT B2, `(.L_x_21) ;  /* 0x000009e000027945 */ /* 0x000fe20003800200 */
[----:B------:R-:W-:Y:S01]  /*0c60*/  LOP3.LUT R3, R0, 0xfffffffe, RZ, 0xc0, !PT ;  /* 0xfffffffe00037812 */ /* 0x000fe200078ec0ff */
[----:B------:R-:W-:-:S07]  /*0c70*/  IMAD.MOV.U32 R4, RZ, RZ, RZ ;  /* 0x000000ffff047224 */ /* 0x000fce00078e00ff */
.L_x_22:
[----:B0-----:R-:W-:-:S06]  /*0c80*/  IMAD.IADD R7, R1, 0x1, R4 ;  /* 0x0000000101077824 */ /* 0x001fcc00078e0204 */
[----:B------:R-:W2:Y:S02]  /*0c90*/  LDL.U16 R7, [R7+0x70] ;  /* 0x0000700007077983 */ /* 0x000ea40000100400 */
[----:B--2---:R-:W-:-:S04]  /*0ca0*/  LOP3.LUT R5, R7, 0xff, RZ, 0xc0, !PT ;  /* 0x000000ff07057812 */ /* 0x004fc800078ec0ff */
[C---:B------:R-:W-:Y:S02]  /*0cb0*/  ISETP.NE.AND P0, PT, R5.reuse, 0x31, PT ;  /* 0x000000310500780c */ /* 0x040fe40003f05270 */
[C---:B------:R-:W-:Y:S02]  /*0cc0*/  ISETP.NE.AND P1, PT, R5.reuse, 0x32, PT ;  /* 0x000000320500780c */ /* 0x040fe40003f25270 */
[----:B------:R-:W-:Y:S02]  /*0cd0*/  SEL R6, RZ, 0x1, P0 ;  /* 0x00000001ff067807 */ /* 0x000fe40000000000 */
[C---:B------:R-:W-:Y:S02]  /*0ce0*/  ISETP.NE.AND P0, PT, R5.reuse, 0x33, PT ;  /* 0x000000330500780c */ /* 0x040fe40003f05270 */
[----:B------:R-:W-:Y:S02]  /*0cf0*/  SEL R6, R6, 0x2, P1 ;  /* 0x0000000206067807 */ /* 0x000fe40000800000 */
[----:B------:R-:W-:-:S02]  /*0d00*/  ISETP.NE.AND P1, PT, R5, 0x34, PT ;  /* 0x000000340500780c */ /* 0x000fc40003f25270 */
[----:B------:R-:W-:Y:S02]  /*0d10*/  SEL R6, R6, 0x3, P0 ;  /* 0x0000000306067807 */ /* 0x000fe40000000000 */
[C---:B------:R-:W-:Y:S02]  /*0d20*/  ISETP.NE.AND P0, PT, R5.reuse, 0x35, PT ;  /* 0x000000350500780c */ /* 0x040fe40003f05270 */
[----:B------:R-:W-:Y:S02]  /*0d30*/  SEL R6, R6, 0x4, P1 ;  /* 0x0000000406067807 */ /* 0x000fe40000800000 */
        /* <DEDUP_REMOVED lines=58> */
[----:B------:R-:W-:Y:S02]  /*10e0*/  ISETP.NE.AND P0, PT, R5, 0x7a, PT ;  /* 0x0000007a0500780c */ /* 0x000fe40003f05270 */
[----:B------:R-:W-:-:S04]  /*10f0*/  SEL R6, R6, 0x22, P1 ;  /* 0x0000002206067807 */ /* 0x000fc80000800000 */
[----:B------:R-:W-:-:S05]  /*1100*/  SEL R6, R6, 0x23, P0 ;  /* 0x0000002306067807 */ /* 0x000fca0000000000 */
[----:B------:R-:W-:-:S06]  /*1110*/  IMAD.IADD R5, R1, 0x1, R6 ;  /* 0x0000000101057824 */ /* 0x000fcc00078e0206 */
[----:B------:R-:W2:Y:S01]  /*1120*/  LDL.U8 R5, [R5+0x50] ;  /* 0x0000500005057983 */ /* 0x000ea20000100000 */
[----:B------:R-:W-:-:S04]  /*1130*/  PRMT R6, R7, 0x7771, RZ ;  /* 0x0000777107067816 */ /* 0x000fc800000000ff */
        /* <DEDUP_REMOVED lines=68> */
[----:B------:R-:W-:Y:S01]  /*1580*/  SEL R6, R7, 0x22, P1 ;  /* 0x0000002207067807 */ /* 0x000fe20000800000 */
[----:B------:R-:W-:-:S03]  /*1590*/  IMAD.IADD R7, R1, 0x1, R16 ;  /* 0x0000000101077824 */ /* 0x000fc600078e0210 */
[----:B------:R-:W-:-:S05]  /*15a0*/  SEL R6, R6, 0x23, P0 ;  /* 0x0000002306067807 */ /* 0x000fca0000000000 */
[----:B------:R-:W-:Y:S01]  /*15b0*/  IMAD.IADD R6, R1, 0x1, R6 ;  /* 0x0000000101067824 */ /* 0x000fe200078e0206 */
[----:B--2---:R0:W-:Y:S05]  /*15c0*/  STL.U8 [R7+0x90], R5 ;  /* 0x0000900507007387 */ /* 0x0041ea0000100000 */
[----:B------:R-:W2:Y:S01]  /*15d0*/  LDL.U8 R6, [R6+0x50] ;  /* 0x0000500006067983 */ /* 0x000ea20000100000 */
[----:B------:R-:W-:Y:S02]  /*15e0*/  VIADD R4, R4, 0x2 ;  /* 0x0000000204047836 */ /* 0x000fe40000000000 */
[----:B------:R-:W-:-:S03]  /*15f0*/  VIADD R16, R16, 0x2 ;  /* 0x0000000210107836 */ /* 0x000fc60000000000 */
[----:B------:R-:W-:Y:S01]  /*1600*/  ISETP.NE.AND P0, PT, R4, R3, PT ;  /* 0x000000030400720c */ /* 0x000fe20003f05270 */
[----:B--2---:R0:W-:-:S12]  /*1610*/  STL.U8 [R7+0x91], R6 ;  /* 0x0000910607007387 */ /* 0x0041d80000100000 */
[----:B------:R-:W-:Y:S05]  /*1620*/  @P0 BRA `(.L_x_22) ;  /* 0xfffffff400940947 */ /* 0x000fea000383ffff */
[----:B------:R-:W-:Y:S05]  /*1630*/  BSYNC.RECONVERGENT B2 ;  /* 0x0000000000027941 */ /* 0x000fea0003800200 */
.L_x_21:
[----:B------:R-:W-:-:S07]  /*1640*/  IMAD.MOV.U32 R4, RZ, RZ, R3 ;  /* 0x000000ffff047224 */ /* 0x000fce00078e0003 */
.L_x_20:
[----:B------:R-:W-:Y:S05]  /*1650*/  BSYNC.RECONVERGENT B1 ;  /* 0x0000000000017941 */ /* 0x000fea0003800200 */
.L_x_19:
[----:B------:R-:W-:-:S04]  /*1660*/  LOP3.LUT R0, R0, 0x1, RZ, 0xc0, !PT ;  /* 0x0000000100007812 */ /* 0x000fc800078ec0ff */
[----:B------:R-:W-:-:S13]  /*1670*/  ISETP.NE.U32.AND P0, PT, R0, 0x1, PT ;  /* 0x000000010000780c */ /* 0x000fda0003f05070 */
[----:B------:R-:W-:Y:S05]  /*1680*/  @P0 BRA `(.L_x_18) ;  /* 0x0000000400340947 */ /* 0x000fea0003800000 */
[----:B------:R-:W-:-:S06]  /*1690*/  IMAD.IADD R0, R1, 0x1, R4 ;  /* 0x0000000101007824 */ /* 0x000fcc00078e0204 */
[----:B------:R-:W2:Y:S02]  /*16a0*/  LDL.U8 R0, [R0+0x70] ;  /* 0x0000700000007983 */ /* 0x000ea40000100000 */
[C---:B--2---:R-:W-:Y:S02]  /*16b0*/  ISETP.NE.AND P0, PT, R0.reuse, 0x31, PT ;  /* 0x000000310000780c */ /* 0x044fe40003f05270 */
[C---:B------:R-:W-:Y:S02]  /*16c0*/  ISETP.NE.AND P1, PT, R0.reuse, 0x32, PT ;  /* 0x000000320000780c */ /* 0x040fe40003f25270 */
[----:B------:R-:W-:Y:S02]  /*16d0*/  SEL R3, RZ, 0x1, P0 ;  /* 0x00000001ff037807 */ /* 0x000fe40000000000 */
[----:B------:R-:W-:Y:S02]  /*16e0*/  ISETP.NE.AND P0, PT, R0, 0x33, PT ;  /* 0x000000330000780c */ /* 0x000fe40003f05270 */
[----:B------:R-:W-:-:S02]  /*16f0*/  SEL R3, R3, 0x2, P1 ;  /* 0x0000000203037807 */ /* 0x000fc40000800000 */
[C---:B------:R-:W-:Y:S02]  /*1700*/  ISETP.NE.AND P1, PT, R0.reuse, 0x34, PT ;  /* 0x000000340000780c */ /* 0x040fe40003f25270 */
[----:B------:R-:W-:Y:S02]  /*1710*/  SEL R3, R3, 0x3, P0 ;  /* 0x0000000303037807 */ /* 0x000fe40000000000 */
[C---:B------:R-:W-:Y:S02]  /*1720*/  ISETP.NE.AND P0, PT, R0.reuse, 0x35, PT ;  /* 0x000000350000780c */ /* 0x040fe40003f05270 */
[----:B------:R-:W-:Y:S02]  /*1730*/  SEL R3, R3, 0x4, P1 ;  /* 0x0000000403037807 */ /* 0x000fe40000800000 */
        /* <DEDUP_REMOVED lines=58> */
[----:B------:R-:W-:Y:S02]  /*1ae0*/  ISETP.NE.AND P0, PT, R0, 0x7a, PT ;  /* 0x0000007a0000780c */ /* 0x000fe40003f05270 */
[----:B------:R-:W-:-:S04]  /*1af0*/  SEL R0, R3, 0x22, P1 ;  /* 0x0000002203007807 */ /* 0x000fc80000800000 */
[----:B------:R-:W-:-:S05]  /*1b00*/  SEL R0, R0, 0x23, P0 ;  /* 0x0000002300007807 */ /* 0x000fca0000000000 */
[----:B------:R-:W-:-:S06]  /*1b10*/  IMAD.IADD R0, R1, 0x1, R0 ;  /* 0x0000000101007824 */ /* 0x000fcc00078e0200 */
[----:B------:R-:W2:Y:S01]  /*1b20*/  LDL.U8 R0, [R0+0x50] ;  /* 0x0000500000007983 */ /* 0x000ea20000100000 */
[----:B------:R-:W-:Y:S02]  /*1b30*/  IMAD.IADD R3, R1, 0x1, R16 ;  /* 0x0000000101037824 */ /* 0x000fe400078e0210 */
[----:B------:R-:W-:-:S03]  /*1b40*/  VIADD R16, R16, 0x1 ;  /* 0x0000000110107836 */ /* 0x000fc60000000000 */
[----:B--2---:R2:W-:Y:S04]  /*1b50*/  STL.U8 [R3+0x90], R0 ;  /* 0x0000900003007387 */ /* 0x0045e80000100000 */
.L_x_18:
[----:B------:R-:W-:Y:S05]  /*1b60*/  BSYNC.RECONVERGENT B0 ;  /* 0x0000000000007941 */ /* 0x000fea0003800200 */
.L_x_17:
[----:B------:R-:W-:Y:S01]  /*1b70*/  BSSY.RECONVERGENT B0, `(.L_x_23) ;  /* 0x0000011000007945 */ /* 0x000fe20003800200 */
[----:B--2---:R-:W-:Y:S02]  /*1b80*/  IMAD.MOV.U32 R0, RZ, RZ, RZ ;  /* 0x000000ffff007224 */ /* 0x004fe400078e00ff */
[----:B01----:R-:W-:Y:S02]  /*1b90*/  IMAD.MOV.U32 R3, RZ, RZ, RZ ;  /* 0x000000ffff037224 */ /* 0x003fe400078e00ff */
[----:B------:R-:W-:Y:S02]  /*1ba0*/  IMAD.MOV.U32 R23, RZ, RZ, R16 ;  /* 0x000000ffff177224 */ /* 0x000fe400078e0010 */
[----:B------:R-:W-:-:S07]  /*1bb0*/  IMAD.MOV.U32 R24, RZ, RZ, RZ ;  /* 0x000000ffff187224 */ /* 0x000fce00078e00ff */
.L_x_24:
[----:B------:R-:W-:Y:S01]  /*1bc0*/  IMAD.MOV.U32 R4, RZ, RZ, R23 ;  /* 0x000000ffff047224 */ /* 0x000fe200078e0017 */
[----:B------:R-:W-:Y:S01]  /*1bd0*/  IADD3 R23, P1, PT, R23, 0x1, RZ ;  /* 0x0000000117177810 */ /* 0x000fe20007f3e0ff */
[----:B------:R-:W-:Y:S01]  /*1be0*/  IMAD.MOV.U32 R17, RZ, RZ, R0 ;  /* 0x000000ffff117224 */ /* 0x000fe200078e0000 */
[----:B------:R-:W-:Y:S01]  /*1bf0*/  IADD3 R0, P2, PT, R0, 0x1, RZ ;  /* 0x0000000100007810 */ /* 0x000fe20007f5e0ff */
[----:B------:R-:W-:Y:S01]  /*1c00*/  IMAD.MOV.U32 R18, RZ, RZ, R3 ;  /* 0x000000ffff127224 */ /* 0x000fe200078e0003 */
[----:B------:R-:W-:-:S03]  /*1c10*/  LOP3.LUT R5, R23, 0x3f, RZ, 0xc0, !PT ;  /* 0x0000003f17057812 */ /* 0x000fc600078ec0ff */
[----:B------:R-:W-:Y:S01]  /*1c20*/  IMAD.X R3, RZ, RZ, R3, P2 ;  /* 0x000000ffff037224 */ /* 0x000fe200010e0603 */
[----:B------:R-:W-:Y:S01]  /*1c30*/  ISETP.NE.U32.AND P0, PT, R5, 0x38, PT ;  /* 0x000000380500780c */ /* 0x000fe20003f05070 */
[--C-:B------:R-:W-:Y:S02]  /*1c40*/  IMAD.MOV.U32 R5, RZ, RZ, R24.reuse ;  /* 0x000000ffff057224 */ /* 0x100fe400078e0018 */
[----:B------:R-:W-:Y:S01]  /*1c50*/  IMAD.X R24, RZ, RZ, R24, P1 ;  /* 0x000000ffff187224 */ /* 0x000fe200008e0618 */
[----:B------:R-:W-:-:S13]  /*1c60*/  ISETP.NE.AND.EX P0, PT, RZ, RZ, PT, P0 ;  /* 0x000000ffff00720c */ /* 0x000fda0003f05300 */
[----:B------:R-:W-:Y:S05]  /*1c70*/  @P0 BRA `(.L_x_24) ;  /* 0xfffffffc00d00947 */ /* 0x000fea000383ffff */
[----:B------:R-:W-:Y:S05]  /*1c80*/  BSYNC.RECONVERGENT B0 ;  /* 0x0000000000007941 */ /* 0x000fea0003800200 */
.L_x_23:
[----:B------:R-:W-:Y:S02]  /*1c90*/  MOV R6, 0x0 ;  /* 0x0000000000067802 */ /* 0x000fe40000000f00 */
[----:B------:R-:W-:-:S04]  /*1ca0*/  IADD3 R4, P0, PT, R4, 0x9, RZ ;  /* 0x0000000904047810 */ /* 0x000fc80007f1e0ff */
[----:B------:R-:W0:Y:S01]  /*1cb0*/  LDC.64 R6, c[0x4][R6] ;  /* 0x0100000006067b82 */ /* 0x000e220000000a00 */
[----:B------:R-:W-:-:S08]  /*1cc0*/  IMAD.X R5, RZ, RZ, R5, P0 ;  /* 0x000000ffff057224 */ /* 0x000fd000000e0605 */
[----:B------:R-:W-:-:S07]  /*1cd0*/  LEPC R20, `(.L_x_25) ;  /* 0x000000001014794e */ /* 0x000fce0000000000 */
[----:B0-----:R-:W-:Y:S05]  /*1ce0*/  CALL.ABS.NOINC R6 ;  /* 0x0000000006007343 */ /* 0x001fea0003c00000 */
.L_x_25:
[C---:B------:R-:W-:Y:S01]  /*1cf0*/  ISETP.NE.AND P0, PT, R16.reuse, RZ, PT ;  /* 0x000000ff1000720c */ /* 0x040fe20003f05270 */
[----:B------:R-:W-:Y:S01]  /*1d00*/  BSSY.RECONVERGENT B0, `(.L_x_26) ;  /* 0x0000011000007945 */ /* 0x000fe20003800200 */
[----:B------:R-:W-:Y:S01]  /*1d10*/  IADD3 R6, P1, PT, R16, R4, RZ ;  /* 0x0000000410067210 */ /* 0x000fe20007f3e0ff */
[----:B------:R-:W-:-:S04]  /*1d20*/  IMAD.MOV.U32 R10, RZ, RZ, 0x80 ;  /* 0x00000080ff0a7424 */ /* 0x000fc800078e00ff */
[----:B------:R-:W-:-:S06]  /*1d30*/  IMAD.X R7, RZ, RZ, R5, P1 ;  /* 0x000000ffff077224 */ /* 0x000fcc00008e0605 */
[----:B------:R-:W-:Y:S05]  /*1d40*/  @!P0 BRA `(.L_x_27) ;  /* 0x0000000000308947 */ /* 0x000fea0003800000 */
[----:B------:R-:W-:Y:S02]  /*1d50*/  IMAD.MOV.U32 R3, RZ, RZ, RZ ;  /* 0x000000ffff037224 */ /* 0x000fe400078e00ff */
[----:B------:R-:W-:-:S07]  /*1d60*/  IMAD.MOV.U32 R0, RZ, RZ, RZ ;  /* 0x000000ffff007224 */ /* 0x000fce00078e00ff */
.L_x_28:
[----:B0-----:R-:W-:-:S06]  /*1d70*/  IMAD.IADD R11, R1, 0x1, R3 ;  /* 0x00000001010b7824 */ /* 0x001fcc00078e0203 */
[----:B------:R-:W2:Y:S01]  /*1d80*/  LDL.U8 R11, [R11+0x90] ;  /* 0x000090000b0b7983 */ /* 0x000ea20000100000 */
[----:B------:R-:W-:-:S05]  /*1d90*/  IADD3 R8, P0, PT, R3, R4, RZ ;  /* 0x0000000403087210 */ /* 0x000fca0007f1e0ff */
[----:B------:R-:W-:Y:S01]  /*1da0*/  IMAD.X R9, R0, 0x1, R5, P0 ;  /* 0x0000000100097824 */ /* 0x000fe200000e0605 */
[----:B------:R-:W-:-:S05]  /*1db0*/  IADD3 R3, P0, PT, R3, 0x1, RZ ;  /* 0x0000000103037810 */ /* 0x000fca0007f1e0ff */
[----:B------:R-:W-:Y:S01]  /*1dc0*/  IMAD.X R0, RZ, RZ, R0, P0 ;  /* 0x000000ffff007224 */ /* 0x000fe200000e0600 */
[----:B------:R-:W-:-:S04]  /*1dd0*/  ISETP.GE.U32.AND P0, PT, R3, R16, PT ;  /* 0x000000100300720c */ /* 0x000fc80003f06070 */
[----:B------:R-:W-:Y:S01]  /*1de0*/  ISETP.GE.U32.AND.EX P0, PT, R0, RZ, PT, P0 ;  /* 0x000000ff0000720c */ /* 0x000fe20003f06100 */
[----:B--2---:R0:W-:-:S12]  /*1df0*/  ST.E.U8 desc[UR36][R8.64], R11 ;  /* 0x0000000b08007985 */ /* 0x0041d8000c101124 */
[----:B------:R-:W-:Y:S05]  /*1e00*/  @!P0 BRA `(.L_x_28) ;  /* 0xfffffffc00d88947 */ /* 0x000fea000383ffff */
.L_x_27:
[----:B------:R-:W-:Y:S05]  /*1e10*/  BSYNC.RECONVERGENT B0 ;  /* 0x0000000000007941 */ /* 0x000fea0003800200 */
.L_x_26:
[----:B------:R-:W-:Y:S01]  /*1e20*/  IADD3 R3, P1, PT, R16, 0x1, RZ ;  /* 0x0000000110037810 */ /* 0x000fe20007f3e0ff */
[----:B------:R1:W-:Y:S01]  /*1e30*/  ST.E.U8 desc[UR36][R6.64], R10 ;  /* 0x0000000a06007985 */ /* 0x0003e2000c101124 */
[----:B------:R-:W-:Y:S02]  /*1e40*/  BSSY.RECONVERGENT B0, `(.L_x_29) ;  /* 0x000005e000007945 */ /* 0x000fe40003800200 */
[----:B------:R-:W-:Y:S01]  /*1e50*/  ISETP.GE.U32.AND P0, PT, R3, R23, PT ;  /* 0x000000170300720c */ /* 0x000fe20003f06070 */
[----:B------:R-:W-:-:S05]  /*1e60*/  IMAD.X R12, RZ, RZ, RZ, P1 ;  /* 0x000000ffff0c7224 */ /* 0x000fca00008e06ff */
[----:B------:R-:W-:-:S13]  /*1e70*/  ISETP.GE.U32.AND.EX P0, PT, R12, R24, PT, P0 ;  /* 0x000000180c00720c */ /* 0x000fda0003f06100 */
[----:B-1----:R-:W-:Y:S05]  /*1e80*/  @P0 BRA `(.L_x_30) ;  /* 0x0000000400640947 */ /* 0x002fea0003800000 */
[C---:B------:R-:W-:Y:S01]  /*1e90*/  IADD3 R0, P0, PT, R17.reuse, -0x1, RZ ;  /* 0xffffffff11007810 */ /* 0x040fe20007f1e0ff */
[----:B------:R-:W-:Y:S01]  /*1ea0*/  BSSY.RECONVERGENT B1, `(.L_x_31) ;  /* 0x0000024000017945 */ /* 0x000fe20003800200 */
[----:B------:R-:W-:Y:S02]  /*1eb0*/  LOP3.LUT R10, R17, 0xf, RZ, 0xc0, !PT ;  /* 0x0000000f110a7812 */ /* 0x000fe400078ec0ff */
[----:B------:R-:W-:Y:S02]  /*1ec0*/  ISETP.GE.U32.AND P1, PT, R0, 0xf, PT ;  /* 0x0000000f0000780c */ /* 0x000fe40003f26070 */
[----:B------:R-:W-:Y:S02]  /*1ed0*/  IADD3.X R0, PT, PT, R18, -0x1, RZ, P0, !PT ;  /* 0xffffffff12007810 */ /* 0x000fe400007fe4ff */
[----:B------:R-:W-:Y:S02]  /*1ee0*/  ISETP.NE.U32.AND P0, PT, R10, RZ, PT ;  /* 0x000000ff0a00720c */ /* 0x000fe40003f05070 */
[----:B------:R-:W-:-:S02]  /*1ef0*/  ISETP.GE.U32.AND.EX P1, PT, R0, RZ, PT, P1 ;  /* 0x000000ff0000720c */ /* 0x000fc40003f26110 */
[----:B------:R-:W-:-:S11]  /*1f00*/  ISETP.NE.AND.EX P0, PT, RZ, RZ, PT, P0 ;  /* 0x000000ffff00720c */ /* 0x000fd60003f05300 */
[----:B------:R-:W-:Y:S05]  /*1f10*/  @!P1 BRA `(.L_x_32) ;  /* 0x0000000000709947 */ /* 0x000fea0003800000 */
[----:B------:R-:W-:Y:S01]  /*1f20*/  LOP3.LUT R13, R17, 0xfffffff0, RZ, 0xc0, !PT ;  /* 0xfffffff0110d7812 */ /* 0x000fe200078ec0ff */
[----:B------:R-:W-:Y:S02]  /*1f30*/  IMAD.MOV.U32 R0, RZ, RZ, RZ ;  /* 0x000000ffff007224 */ /* 0x000fe400078e00ff */
[----:B0-----:R-:W-:-:S07]  /*1f40*/  IMAD.MOV.U32 R11, RZ, RZ, RZ ;  /* 0x000000ffff0b7224 */ /* 0x001fce00078e00ff */
.L_x_33:
[C---:B-1----:R-:W-:Y:S02]  /*1f50*/  IADD3 R8, P1, PT, R3.reuse, R4, RZ ;  /* 0x0000000403087210 */ /* 0x042fe40007f3e0ff */
[----:B------:R-:W-:-:S03]  /*1f60*/  IADD3 R3, P2, PT, R3, 0x10, RZ ;  /* 0x0000001003037810 */ /* 0x000fc60007f5e0ff */
[----:B------:R-:W-:Y:S01]  /*1f70*/  IMAD.X R9, R12, 0x1, R5, P1 ;  /* 0x000000010c097824 */ /* 0x000fe200008e0605 */
[----:B------:R-:W-:Y:S01]  /*1f80*/  IADD3 R0, P1, PT, R0, 0x10, RZ ;  /* 0x0000001000007810 */ /* 0x000fe20007f3e0ff */
[----:B------:R-:W-:-:S03]  /*1f90*/  IMAD.X R12, RZ, RZ, R12, P2 ;  /* 0x000000ffff0c7224 */ /* 0x000fc600010e060c */
[----:B------:R1:W-:Y:S01]  /*1fa0*/  ST.E.U8 desc[UR36][R8.64], RZ ;  /* 0x000000ff08007985 */ /* 0x0003e2000c101124 */
[----:B------:R-:W-:Y:S01]  /*1fb0*/  IMAD.X R11, RZ, RZ, R11, P1 ;  /* 0x000000ffff0b7224 */ /* 0x000fe200008e060b */
[----:B------:R-:W-:Y:S02]  /*1fc0*/  ISETP.NE.U32.AND P1, PT, R0, R13, PT ;  /* 0x0000000d0000720c */ /* 0x000fe40003f25070 */
[----:B------:R1:W-:Y:S02]  /*1fd0*/  ST.E.U8 desc[UR36][R8.64+0x1], RZ ;  /* 0x000001ff08007985 */ /* 0x0003e4000c101124 */
[----:B------:R-:W-:Y:S02]  /*1fe0*/  ISETP.NE.AND.EX P1, PT, R11, R18, PT, P1 ;  /* 0x000000120b00720c */ /* 0x000fe40003f25310 */
[----:B------:R1:W-:Y:S04]  /*1ff0*/  ST.E.U8 desc[UR36][R8.64+0x2], RZ ;  /* 0x000002ff08007985 */ /* 0x0003e8000c101124 */
        /* <DEDUP_REMOVED lines=12> */
[----:B------:R1:W-:Y:S01]  /*20c0*/  ST.E.U8 desc[UR36][R8.64+0xf], RZ ;  /* 0x00000fff08007985 */ /* 0x0003e2000c101124 */
[----:B------:R-:W-:Y:S05]  /*20d0*/  @P1 BRA `(.L_x_33) ;  /* 0xfffffffc009c1947 */ /* 0x000fea000383ffff */
.L_x_32:
[----:B------:R-:W-:Y:S05]  /*20e0*/  BSYNC.RECONVERGENT B1 ;  /* 0x0000000000017941 */ /* 0x000fea0003800200 */
.L_x_31:
[----:B------:R-:W-:Y:S05]  /*20f0*/  @!P0 BRA `(.L_x_30) ;  /* 0x0000000000c88947 */ /* 0x000fea0003800000 */
[----:B------:R-:W-:Y:S01]  /*2100*/  ISETP.GE.U32.AND P1, PT, R10, 0x8, PT ;  /* 0x000000080a00780c */ /* 0x000fe20003f26070 */
[----:B------:R-:W-:Y:S01]  /*2110*/  BSSY.RECONVERGENT B1, `(.L_x_34) ;  /* 0x0000012000017945 */ /* 0x000fe20003800200 */
[----:B------:R-:W-:Y:S02]  /*2120*/  LOP3.LUT R0, R17, 0x7, RZ, 0xc0, !PT ;  /* 0x0000000711007812 */ /* 0x000fe400078ec0ff */
[----:B------:R-:W-:Y:S02]  /*2130*/  ISETP.GE.U32.AND.EX P1, PT, RZ, RZ, PT, P1 ;  /* 0x000000ffff00720c */ /* 0x000fe40003f26110 */
[----:B------:R-:W-:-:S04]  /*2140*/  ISETP.NE.U32.AND P0, PT, R0, RZ, PT ;  /* 0x000000ff0000720c */ /* 0x000fc80003f05070 */
[----:B------:R-:W-:-:S07]  /*2150*/  ISETP.NE.AND.EX P0, PT, RZ, RZ, PT, P0 ;  /* 0x000000ffff00720c */ /* 0x000fce0003f05300 */
[----:B------:R-:W-:Y:S06]  /*2160*/  @!P1 BRA `(.L_x_35) ;  /* 0x0000000000309947 */ /* 0x000fec0003800000 */
[----:B01----:R-:W-:-:S05]  /*2170*/  IADD3 R8, P1, PT, R3, R4, RZ ;  /* 0x0000000403087210 */ /* 0x003fca0007f3e0ff */
[----:B------:R-:W-:Y:S01]  /*2180*/  IMAD.X R9, R12, 0x1, R5, P1 ;  /* 0x000000010c097824 */ /* 0x000fe200008e0605 */
[----:B------:R-:W-:-:S04]  /*2190*/  IADD3 R3, P1, PT, R3, 0x8, RZ ;  /* 0x0000000803037810 */ /* 0x000fc80007f3e0ff */
[----:B------:R2:W-:Y:S01]  /*21a0*/  ST.E.U8 desc[UR36][R8.64], RZ ;  /* 0x000000ff08007985 */ /* 0x0005e2000c101124 */
[----:B------:R-:W-:-:S03]  /*21b0*/  IMAD.X R12, RZ, RZ, R12, P1 ;  /* 0x000000ffff0c7224 */ /* 0x000fc600008e060c */
[----:B------:R2:W-:Y:S04]  /*21c0*/  ST.E.U8 desc[UR36][R8.64+0x1], RZ ;  /* 0x000001ff08007985 */ /* 0x0005e8000c101124 */
[----:B------:R2:W-:Y:S04]  /*21d0*/  ST.E.U8 desc[UR36][R8.64+0x2], RZ ;  /* 0x000002ff08007985 */ /* 0x0005e8000c101124 */
[----:B------:R2:W-:Y:S04]  /*21e0*/  ST.E.U8 desc[UR36][R8.64+0x3], RZ ;  /* 0x000003ff08007985 */ /* 0x0005e8000c101124 */
[----:B------:R2:W-:Y:S04]  /*21f0*/  ST.E.U8 desc[UR36][R8.64+0x4], RZ ;  /* 0x000004ff08007985 */ /* 0x0005e8000c101124 */
[----:B------:R2:W-:Y:S04]  /*2200*/  ST.E.U8 desc[UR36][R8.64+0x5], RZ ;  /* 0x000005ff08007985 */ /* 0x0005e8000c101124 */
[----:B------:R2:W-:Y:S04]  /*2210*/  ST.E.U8 desc[UR36][R8.64+0x6], RZ ;  /* 0x000006ff08007985 */ /* 0x0005e8000c101124 */
[----:B------:R2:W-:Y:S02]  /*2220*/  ST.E.U8 desc[UR36][R8.64+0x7], RZ ;  /* 0x000007ff08007985 */ /* 0x0005e4000c101124 */
.L_x_35:
[----:B------:R-:W-:Y:S05]  /*2230*/  BSYNC.RECONVERGENT B1 ;  /* 0x0000000000017941 */ /* 0x000fea0003800200 */
.L_x_34:
[----:B------:R-:W-:Y:S05]  /*2240*/  @!P0 BRA `(.L_x_30) ;  /* 0x0000000000748947 */ /* 0x000fea0003800000 */
[----:B------:R-:W-:Y:S01]  /*2250*/  ISETP.GE.U32.AND P1, PT, R0, 0x4, PT ;  /* 0x000000040000780c */ /* 0x000fe20003f26070 */
[----:B------:R-:W-:Y:S01]  /*2260*/  BSSY.RECONVERGENT B1, `(.L_x_36) ;  /* 0x000000e000017945 */ /* 0x000fe20003800200 */
[----:B0-----:R-:W-:Y:S02]  /*2270*/  LOP3.LUT R11, R17, 0x3, RZ, 0xc0, !PT ;  /* 0x00000003110b7812 */ /* 0x001fe400078ec0ff */
[----:B------:R-:W-:Y:S02]  /*2280*/  ISETP.GE.U32.AND.EX P1, PT, RZ, RZ, PT, P1 ;  /* 0x000000ffff00720c */ /* 0x000fe40003f26110 */
[----:B------:R-:W-:-:S04]  /*2290*/  ISETP.NE.U32.AND P0, PT, R11, RZ, PT ;  /* 0x000000ff0b00720c */ /* 0x000fc80003f05070 */
[----:B------:R-:W-:-:S07]  /*22a0*/  ISETP.NE.AND.EX P0, PT, RZ, RZ, PT, P0 ;  /* 0x000000ffff00720c */ /* 0x000fce0003f05300 */
[----:B------:R-:W-:Y:S06]  /*22b0*/  @!P1 BRA `(.L_x_37) ;  /* 0x0000000000209947 */ /* 0x000fec0003800000 */
[----:B-12---:R-:W-:-:S05]  /*22c0*/  IADD3 R8, P1, PT, R3, R4, RZ ;  /* 0x0000000403087210 */ /* 0x006fca0007f3e0ff */
[----:B------:R-:W-:Y:S01]  /*22d0*/  IMAD.X R9, R12, 0x1, R5, P1 ;  /* 0x000000010c097824 */ /* 0x000fe200008e0605 */
[----:B------:R-:W-:-:S04]  /*22e0*/  IADD3 R3, P1, PT, R3, 0x4, RZ ;  /* 0x0000000403037810 */ /* 0x000fc80007f3e0ff */
[----:B------:R0:W-:Y:S01]  /*22f0*/  ST.E.U8 desc[UR36][R8.64], RZ ;  /* 0x000000ff08007985 */ /* 0x0001e2000c101124 */
[----:B------:R-:W-:-:S03]  /*2300*/  IMAD.X R12, RZ, RZ, R12, P1 ;  /* 0x000000ffff0c7224 */ /* 0x000fc600008e060c */
[----:B------:R0:W-:Y:S04]  /*2310*/  ST.E.U8 desc[UR36][R8.64+0x1], RZ ;  /* 0x000001ff08007985 */ /* 0x0001e8000c101124 */
[----:B------:R0:W-:Y:S04]  /*2320*/  ST.E.U8 desc[UR36][R8.64+0x2], RZ ;  /* 0x000002ff08007985 */ /* 0x0001e8000c101124 */
[----:B------:R0:W-:Y:S02]  /*2330*/  ST.E.U8 desc[UR36][R8.64+0x3], RZ ;  /* 0x000003ff08007985 */ /* 0x0001e4000c101124 */
.L_x_37:
[----:B------:R-:W-:Y:S05]  /*2340*/  BSYNC.RECONVERGENT B1 ;  /* 0x0000000000017941 */ /* 0x000fea0003800200 */
.L_x_36:
[----:B------:R-:W-:Y:S05]  /*2350*/  @!P0 BRA `(.L_x_30) ;  /* 0x0000000000308947 */ /* 0x000fea0003800000 */
[----:B------:R-:W-:Y:S02]  /*2360*/  IMAD.MOV.U32 R0, RZ, RZ, RZ ;  /* 0x000000ffff007224 */ /* 0x000fe400078e00ff */
[----:B------:R-:W-:-:S07]  /*2370*/  IMAD.MOV.U32 R10, RZ, RZ, RZ ;  /* 0x000000ffff0a7224 */ /* 0x000fce00078e00ff */
.L_x_38:
[C---:B012---:R-:W-:Y:S02]  /*2380*/  IADD3 R8, P0, PT, R3.reuse, R4, RZ ;  /* 0x0000000403087210 */ /* 0x047fe40007f1e0ff */
[----:B------:R-:W-:-:S03]  /*2390*/  IADD3 R3, P1, PT, R3, 0x1, RZ ;  /* 0x0000000103037810 */ /* 0x000fc60007f3e0ff */
[----:B------:R-:W-:Y:S01]  /*23a0*/  IMAD.X R9, R12, 0x1, R5, P0 ;  /* 0x000000010c097824 */ /* 0x000fe200000e0605 */
[----:B------:R-:W-:Y:S01]  /*23b0*/  IADD3 R0, P0, PT, R0, 0x1, RZ ;  /* 0x0000000100007810 */ /* 0x000fe20007f1e0ff */
[----:B------:R-:W-:-:S03]  /*23c0*/  IMAD.X R12, RZ, RZ, R12, P1 ;  /* 0x000000ffff0c7224 */ /* 0x000fc600008e060c */
[----:B------:R3:W-:Y:S01]  /*23d0*/  ST.E.U8 desc[UR36][R8.64], RZ ;  /* 0x000000ff08007985 */ /* 0x0007e2000c101124 */
[----:B------:R-:W-:Y:S01]  /*23e0*/  IMAD.X R10, RZ, RZ, R10, P0 ;  /* 0x000000ffff0a7224 */ /* 0x000fe200000e060a */
[----:B------:R-:W-:-:S04]  /*23f0*/  ISETP.NE.U32.AND P0, PT, R0, R11, PT ;  /* 0x0000000b0000720c */ /* 0x000fc80003f05070 */
[----:B------:R-:W-:-:S13]  /*2400*/  ISETP.NE.AND.EX P0, PT, R10, RZ, PT, P0 ;  /* 0x000000ff0a00720c */ /* 0x000fda0003f05300 */
[----:B---3--:R-:W-:Y:S05]  /*2410*/  @P0 BRA `(.L_x_38) ;  /* 0xfffffffc00d80947 */ /* 0x008fea000383ffff */
.L_x_30:
[----:B------:R-:W-:Y:S05]  /*2420*/  BSYNC.RECONVERGENT B0 ;  /* 0x0000000000007941 */ /* 0x000fea0003800200 */
.L_x_29:
[----:B------:R-:W-:Y:S01]  /*2430*/  IADD3 R6, P0, PT, R17, R6, RZ ;  /* 0x0000000611067210 */ /* 0x000fe20007f1e0ff */
[----:B012---:R-:W-:Y:S01]  /*2440*/  IMAD.SHL.U32 R9, R16, 0x8, RZ ;  /* 0x0000000810097824 */ /* 0x007fe200078e00ff */
[--C-:B------:R-:W-:Y:S01]  /*2450*/  SHF.R.U32.HI R11, RZ, 0x5, R16.reuse ;  /* 0x00000005ff0b7819 */ /* 0x100fe20000011610 */
[----:B------:R-:W-:Y:S01]  /*2460*/  BSSY.RECONVERGENT B1, `(.L_x_39) ;  /* 0x0000121000017945 */ /* 0x000fe20003800200 */
[--C-:B------:R-:W-:Y:S01]  /*2470*/  SHF.R.U32.HI R13, RZ, 0xd, R16.reuse ;  /* 0x0000000dff0d7819 */ /* 0x100fe20000011610 */
[----:B------:R-:W-:Y:S01]  /*2480*/  IMAD.X R7, R18, 0x1, R7, P0 ;  /* 0x0000000112077824 */ /* 0x000fe200000e0607 */
[--C-:B------:R-:W-:Y:S01]  /*2490*/  SHF.R.U32.HI R15, RZ, 0x15, R16.reuse ;  /* 0x00000015ff0f7819 */ /* 0x100fe20000011610 */
[----:B------:R-:W-:Y:S01]  /*24a0*/  IMAD.MOV.U32 R3, RZ, RZ, RZ ;  /* 0x000000ffff037224 */ /* 0x000fe200078e00ff */
[----:B------:R-:W-:Y:S01]  /*24b0*/  SHF.R.U32.HI R21, RZ, 0x1d, R16 ;  /* 0x0000001dff157819 */ /* 0x000fe20000011610 */
[----:B------:R-:W-:Y:S01]  /*24c0*/  IMAD.MOV.U32 R0, RZ, RZ, RZ ;  /* 0x000000ffff007224 */ /* 0x000fe200078e00ff */
[----:B------:R0:W-:Y:S01]  /*24d0*/  ST.E.U8 desc[UR36][R6.64+0x1], R9 ;  /* 0x0000010906007985 */ /* 0x0001e2000c101124 */
[----:B------:R-:W-:-:S02]  /*24e0*/  IMAD.MOV.U32 R16, RZ, RZ, 0x67452301 ;  /* 0x67452301ff107424 */ /* 0x000fc400078e00ff */
[----:B------:R-:W-:Y:S01]  /*24f0*/  IMAD.MOV.U32 R17, RZ, RZ, -0x10325477 ;  /* 0xefcdab89ff117424 */ /* 0x000fe200078e00ff */
[----:B------:R0:W-:Y:S01]  /*2500*/  ST.E.U8 desc[UR36][R6.64+0x2], R11 ;  /* 0x0000020b06007985 */ /* 0x0001e2000c101124 */
[----:B------:R-:W-:Y:S02]  /*2510*/  IMAD.MOV.U32 R18, RZ, RZ, -0x67452302 ;  /* 0x98badcfeff127424 */ /* 0x000fe400078e00ff */
[----:B------:R-:W-:Y:S01]  /*2520*/  IMAD.MOV.U32 R19, RZ, RZ, 0x10325476 ;  /* 0x10325476ff137424 */ /* 0x000fe200078e00ff */
[----:B------:R0:W-:Y:S04]  /*2530*/  ST.E.U8 desc[UR36][R6.64+0x3], R13 ;  /* 0x0000030d06007985 */ /* 0x0001e8000c101124 */
[----:B------:R0:W-:Y:S04]  /*2540*/  ST.E.U8 desc[UR36][R6.64+0x4], R15 ;  /* 0x0000040f06007985 */ /* 0x0001e8000c101124 */
[----:B------:R0:W-:Y:S04]  /*2550*/  ST.E.U8 desc[UR36][R6.64+0x5], R21 ;  /* 0x0000051506007985 */ /* 0x0001e8000c101124 */
[----:B------:R0:W-:Y:S04]  /*2560*/  ST.E.U8 desc[UR36][R6.64+0x6], RZ ;  /* 0x000006ff06007985 */ /* 0x0001e8000c101124 */
[----:B------:R0:W-:Y:S04]  /*2570*/  ST.E.U8 desc[UR36][R6.64+0x7], RZ ;  /* 0x000007ff06007985 */ /* 0x0001e8000c101124 */
[----:B------:R0:W-:Y:S02]  /*2580*/  ST.E.U8 desc[UR36][R6.64+0x8], RZ ;  /* 0x000008ff06007985 */ /* 0x0001e4000c101124 */
.L_x_56:
[----:B0-----:R-:W-:-:S05]  /*2590*/  IADD3 R6, P0, PT, R3, R4, RZ ;  /* 0x0000000403067210 */ /* 0x001fca0007f1e0ff */
[----:B------:R-:W-:-:S05]  /*25a0*/  IMAD.X R7, R0, 0x1, R5, P0 ;  /* 0x0000000100077824 */ /* 0x000fca00000e0605 */
[----:B------:R-:W2:Y:S04]  /*25b0*/  LD.E.U8 R14, desc[UR36][R6.64+0xc] ;  /* 0x00000c24060e7980 */ /* 0x000ea8000c101100 */
[----:B------:R-:W2:Y:S04]  /*25c0*/  LD.E.U8 R15, desc[UR36][R6.64+0xd] ;  /* 0x00000d24060f7980 */ /* 0x000ea8000c101100 */
[----:B------:R-:W3:Y:S04]  /*25d0*/  LD.E.U8 R8, desc[UR36][R6.64] ;  /* 0x0000002406087980 */ /* 0x000ee8000c101100 */
[----:B------:R-:W3:Y:S04]  /*25e0*/  LD.E.U8 R9, desc[UR36][R6.64+0x1] ;  /* 0x0000012406097980 */ /* 0x000ee8000c101100 */
[----:B------:R-:W4:Y:S04]  /*25f0*/  LD.E.U8 R10, desc[UR36][R6.64+0x4] ;  /* 0x00000424060a7980 */ /* 0x000f28000c101100 */
[----:B------:R-:W4:Y:S04]  /*2600*/  LD.E.U8 R11, desc[UR36][R6.64+0x5] ;  /* 0x00000524060b7980 */ /* 0x000f28000c101100 */
[----:B------:R-:W5:Y:S04]  /*2610*/  LD.E.U8 R12, desc[UR36][R6.64+0x8] ;  /* 0x00000824060c7980 */ /* 0x000f68000c101100 */
[----:B------:R-:W5:Y:S04]  /*2620*/  LD.E.U8 R13, desc[UR36][R6.64+0x9] ;  /* 0x00000924060d7980 */ /* 0x000f68000c101100 */
[----:B------:R-:W5:Y:S04]  /*2630*/  LD.E.U8 R20, desc[UR36][R6.64+0x6] ;  /* 0x0000062406147980 */ /* 0x000f68000c101100 */
[----:B------:R-:W5:Y:S04]  /*2640*/  LD.E.U8 R21, desc[UR36][R6.64+0xa] ;  /* 0x00000a2406157980 */ /* 0x000f68000c101100 */
[----:B------:R-:W5:Y:S01]  /*2650*/  LD.E.U8 R26, desc[UR36][R6.64+0xe] ;  /* 0x00000e24061a7980 */ /* 0x000f62000c101100 */
[----:B--2---:R-:W-:-:S03]  /*2660*/  IMAD R25, R15, 0x100, R14 ;  /* 0x000001000f197824 */ /* 0x004fc600078e020e */
[----:B------:R-:W2:Y:S04]  /*2670*/  LD.E.U8 R15, desc[UR36][R6.64+0x2] ;  /* 0x00000224060f7980 */ /* 0x000ea8000c101100 */
[----:B------:R-:W2:Y:S01]  /*2680*/  LD.E.U8 R14, desc[UR36][R6.64+0x3] ;  /* 0x00000324060e7980 */ /* 0x000ea2000c101100 */
[----:B---3--:R-:W-:Y:S02]  /*2690*/  IMAD R8, R9, 0x100, R8 ;  /* 0x0000010009087824 */ /* 0x008fe400078e0208 */
[----:B----4-:R-:W-:Y:S02]  /*26a0*/  IMAD R9, R11, 0x100, R10 ;  /* 0x000001000b097824 */ /* 0x010fe400078e020a */
[----:B------:R-:W3:Y:S04]  /*26b0*/  LD.E.U8 R10, desc[UR36][R6.64+0xb] ;  /* 0x00000b24060a7980 */ /* 0x000ee8000c101100 */
[----:B------:R-:W4:Y:S01]  /*26c0*/  LD.E.U8 R11, desc[UR36][R6.64+0xf] ;  /* 0x00000f24060b7980 */ /* 0x000f22000c101100 */
[----:B-----5:R-:W-:-:S03]  /*26d0*/  IMAD R12, R13, 0x100, R12 ;  /* 0x000001000d0c7824 */ /* 0x020fc600078e020c */
[----:B------:R-:W5:Y:S01]  /*26e0*/  LD.E.U8 R13, desc[UR36][R6.64+0x7] ;  /* 0x00000724060d7980 */ /* 0x000f62000c101100 */
[----:B------:R-:W-:Y:S02]  /*26f0*/  IMAD R20, R20, 0x10000, R9 ;  /* 0x0001000014147824 */ /* 0x000fe400078e0209 */
[----:B------:R-:W-:Y:S02]  /*2700*/  IMAD R21, R21, 0x10000, R12 ;  /* 0x0001000015157824 */ /* 0x000fe400078e020c */
[----:B------:R-:W-:Y:S02]  /*2710*/  IMAD R26, R26, 0x10000, R25 ;  /* 0x000100001a1a7824 */ /* 0x000fe400078e0219 */
[----:B--2---:R-:W-:-:S04]  /*2720*/  IMAD R15, R15, 0x10000, R8 ;  /* 0x000100000f0f7824 */ /* 0x004fc800078e0208 */
[----:B------:R-:W-:Y:S02]  /*2730*/  IMAD R8, R14, 0x1000000, R15 ;  /* 0x010000000e087824 */ /* 0x000fe400078e020f */
[----:B---3--:R-:W-:Y:S02]  /*2740*/  IMAD R10, R10, 0x1000000, R21 ;  /* 0x010000000a0a7824 */ /* 0x008fe400078e0215 */
[----:B----4-:R-:W-:Y:S02]  /*2750*/  IMAD R11, R11, 0x1000000, R26 ;  /* 0x010000000b0b7824 */ /* 0x010fe400078e021a */
[----:B-----5:R-:W-:-:S05]  /*2760*/  IMAD R9, R13, 0x1000000, R20 ;  /* 0x010000000d097824 */ /* 0x020fca00078e0214 */
[----:B------:R0:W-:Y:S04]  /*2770*/  STL.128 [R1], R8 ;  /* 0x0000000801007387 */ /* 0x0001e80000100c00 */
        /* <DEDUP_REMOVED lines=8> */
[----:B0-----:R-:W5:Y:S04]  /*2800*/  LD.E.U8 R8, desc[UR36][R6.64+0x13] ;  /* 0x0000132406087980 */ /* 0x001f68000c101100 */
[----:B------:R-:W5:Y:S04]  /*2810*/  LD.E.U8 R9, desc[UR36][R6.64+0x17] ;  /* 0x0000172406097980 */ /* 0x000f68000c101100 */
[----:B------:R-:W5:Y:S04]  /*2820*/  LD.E.U8 R10, desc[UR36][R6.64+0x1b] ;  /* 0x00001b24060a7980 */ /* 0x000f68000c101100 */
[----:B------:R-:W5:Y:S01]  /*2830*/  LD.E.U8 R11, desc[UR36][R6.64+0x1f] ;  /* 0x00001f24060b7980 */ /* 0x000f62000c101100 */
[----:B--2---:R-:W-:-:S02]  /*2840*/  IMAD R12, R13, 0x100, R12 ;  /* 0x000001000d0c7824 */ /* 0x004fc400078e020c */
[----:B---3--:R-:W-:Y:S02]  /*2850*/  IMAD R13, R15, 0x100, R14 ;  /* 0x000001000f0d7824 */ /* 0x008fe400078e020e */
[----:B------:R-:W2:Y:S04]  /*2860*/  LD.E.U8 R15, desc[UR36][R6.64+0x12] ;  /* 0x00001224060f7980 */ /* 0x000ea8000c101100 */
[----:B------:R-:W3:Y:S01]  /*2870*/  LD.E.U8 R14, desc[UR36][R6.64+0x16] ;  /* 0x00001624060e7980 */ /* 0x000ee2000c101100 */
[----:B----4-:R-:W-:-:S03]  /*2880*/  IMAD R20, R21, 0x100, R20 ;  /* 0x0000010015147824 */ /* 0x010fc600078e0214 */
[----:B------:R-:W4:Y:S01]  /*2890*/  LD.E.U8 R21, desc[UR36][R6.64+0x1a] ;  /* 0x00001a2406157980 */ /* 0x000f22000c101100 */
[----:B-----5:R-:W-:-:S03]  /*28a0*/  IMAD R25, R26, 0x100, R25 ;  /* 0x000001001a197824 */ /* 0x020fc600078e0219 */
[----:B------:R-:W5:Y:S01]  /*28b0*/  LD.E.U8 R26, desc[UR36][R6.64+0x1e] ;  /* 0x00001e24061a7980 */ /* 0x000f62000c101100 */
[----:B--2---:R-:W-:Y:S02]  /*28c0*/  IMAD R15, R15, 0x10000, R12 ;  /* 0x000100000f0f7824 */ /* 0x004fe400078e020c */
[----:B---3--:R-:W-:Y:S02]  /*28d0*/  IMAD R14, R14, 0x10000, R13 ;  /* 0x000100000e0e7824 */ /* 0x008fe400078e020d */
[----:B----4-:R-:W-:Y:S02]  /*28e0*/  IMAD R21, R21, 0x10000, R20 ;  /* 0x0001000015157824 */ /* 0x010fe400078e0214 */
[----:B------:R-:W-:Y:S02]  /*28f0*/  IMAD R8, R8, 0x1000000, R15 ;  /* 0x0100000008087824 */ /* 0x000fe400078e020f */
[----:B------:R-:W-:Y:S02]  /*2900*/  IMAD R9, R9, 0x1000000, R14 ;  /* 0x0100000009097824 */ /* 0x000fe400078e020e */
[----:B-----5:R-:W-:-:S02]  /*2910*/  IMAD R26, R26, 0x10000, R25 ;  /* 0x000100001a1a7824 */ /* 0x020fc400078e0219 */
[----:B------:R-:W-:Y:S02]  /*2920*/  IMAD R10, R10, 0x1000000, R21 ;  /* 0x010000000a0a7824 */ /* 0x000fe400078e0215 */
[----:B------:R-:W-:-:S05]  /*2930*/  IMAD R11, R11, 0x1000000, R26 ;  /* 0x010000000b0b7824 */ /* 0x000fca00078e021a */
[----:B------:R0:W-:Y:S04]  /*2940*/  STL.128 [R1+0x10], R8 ;  /* 0x0000100801007387 */ /* 0x0001e80000100c00 */
        /* <DEDUP_REMOVED lines=44> */
[----:B------:R-:W2:Y:S01]  /*2c10*/  LD.E.U8 R15, desc[UR36][R6.64+0x3c] ;  /* 0x00003c24060f7980 */ /* 0x000ea2000c101100 */
[----:B----4-:R-:W-:-:S03]  /*2c20*/  IMAD R14, R21, 0x100, R20 ;  /* 0x00000100150e7824 */ /* 0x010fc600078e0214 */
[----:B------:R-:W3:Y:S04]  /*2c30*/  LD.E.U8 R21, desc[UR36][R6.64+0x3a] ;  /* 0x00003a2406157980 */ /* 0x000ee8000c101100 */
[----:B------:R0:W4:Y:S01]  /*2c40*/  LD.E.U8 R20, desc[UR36][R6.64+0x33] ;  /* 0x0000332406147980 */ /* 0x000122000c101100 */
[----:B-----5:R-:W-:Y:S02]  /*2c50*/  IMAD R25, R25, 0x10000, R12 ;  /* 0x0001000019197824 */ /* 0x020fe400078e020c */
[----:B------:R-:W-:-:S04]  /*2c60*/  IMAD R26, R26, 0x10000, R13 ;  /* 0x000100001a1a7824 */ /* 0x000fc800078e020d */
[----:B------:R-:W-:Y:S01]  /*2c70*/  IMAD R9, R9, 0x1000000, R26 ;  /* 0x0100000009097824 */ /* 0x000fe200078e021a */
[----:B------:R-:W-:Y:S01]  /*2c80*/  IADD3 R3, P1, PT, R3, 0x40, RZ ;  /* 0x0000004003037810 */ /* 0x000fe20007f3e0ff */
[----:B------:R-:W-:Y:S03]  /*2c90*/  BSSY.RECONVERGENT B0, `(.L_x_40) ;  /* 0x0000098000007945 */ /* 0x000fe60003800200 */
[----:B------:R-:W-:Y:S01]  /*2ca0*/  ISETP.GE.U32.AND P0, PT, R3, R23, PT ;  /* 0x000000170300720c */ /* 0x000fe20003f06070 */
[----:B------:R-:W-:Y:S02]  /*2cb0*/  IMAD.X R0, RZ, RZ, R0, P1 ;  /* 0x000000ffff007224 */ /* 0x000fe400008e0600 */
[----:B------:R-:W-:Y:S02]  /*2cc0*/  IMAD.MOV.U32 R13, RZ, RZ, R18 ;  /* 0x000000ffff0d7224 */ /* 0x000fe400078e0012 */
[----:B0-----:R-:W-:Y:S01]  /*2cd0*/  IMAD.MOV.U32 R6, RZ, RZ, R17 ;  /* 0x000000ffff067224 */ /* 0x001fe200078e0011 */
[----:B------:R-:W-:Y:S01]  /*2ce0*/  ISETP.GE.U32.AND.EX P0, PT, R0, R24, PT, P0 ;  /* 0x000000180000720c */ /* 0x000fe20003f06100 */
[----:B------:R-:W-:-:S02]  /*2cf0*/  IMAD.MOV.U32 R7, RZ, RZ, R16 ;  /* 0x000000ffff077224 */ /* 0x000fc400078e0010 */
[----:B--2---:R-:W-:-:S04]  /*2d00*/  IMAD R15, R28, 0x100, R15 ;  /* 0x000001001c0f7824 */ /* 0x004fc800078e020f */
[----:B------:R-:W-:Y:S02]  /*2d10*/  IMAD R12, R8, 0x10000, R15 ;  /* 0x00010000080c7824 */ /* 0x000fe400078e020f */
[----:B---3--:R-:W-:Y:S02]  /*2d20*/  IMAD R21, R21, 0x10000, R14 ;  /* 0x0001000015157824 */ /* 0x008fe400078e020e */
[----:B------:R-:W-:Y:S02]  /*2d30*/  IMAD R11, R11, 0x1000000, R12 ;  /* 0x010000000b0b7824 */ /* 0x000fe400078e020c */
[----:B----4-:R-:W-:Y:S02]  /*2d40*/  IMAD R8, R20, 0x1000000, R25 ;  /* 0x0100000014087824 */ /* 0x010fe400078e0219 */
[----:B------:R-:W-:-:S05]  /*2d50*/  IMAD R10, R10, 0x1000000, R21 ;  /* 0x010000000a0a7824 */ /* 0x000fca00078e0215 */
[----:B------:R0:W-:Y:S01]  /*2d60*/  STL.128 [R1+0x30], R8 ;  /* 0x0000300801007387 */ /* 0x0001e20000100c00 */
[----:B------:R-:W-:Y:S02]  /*2d70*/  IMAD.MOV.U32 R15, RZ, RZ, RZ ;  /* 0x000000ffff0f7224 */ /* 0x000fe400078e00ff */
[----:B------:R-:W-:-:S07]  /*2d80*/  IMAD.MOV.U32 R12, RZ, RZ, R19 ;  /* 0x000000ffff0c7224 */ /* 0x000fce00078e0013 */
.L_x_55:
[----:B0-----:R-:W0:Y:S01]  /*2d90*/  LDC.64 R8, c[0x4][0x18] ;  /* 0x01000600ff087b82 */ /* 0x001e220000000a00 */
[----:B------:R-:W-:Y:S01]  /*2da0*/  ISETP.GT.U32.AND P1, PT, R15, 0xf, PT ;  /* 0x0000000f0f00780c */ /* 0x000fe20003f24070 */
[----:B------:R-:W-:Y:S06]  /*2db0*/  BSSY.RECONVERGENT B2, `(.L_x_41) ;  /* 0x0000015000027945 */ /* 0x000fec0003800200 */
[----:B------:R-:W1:Y:S06]  /*2dc0*/  LDC.64 R10, c[0x4][0x20] ;  /* 0x01000800ff0a7b82 */ /* 0x000e6c0000000a00 */
[----:B------:R-:W-:Y:S01]  /*2dd0*/  @!P1 LOP3.LUT R14, R13, R6, R12, 0xe2, !PT ;  /* 0x000000060d0e9212 */ /* 0x000fe200078ee20c */
[----:B------:R-:W-:-:S02]  /*2de0*/  @!P1 IMAD.MOV.U32 R20, RZ, RZ, R15 ;  /* 0x000000ffff149224 */ /* 0x000fc400078e000f */
[----:B0-----:R-:W-:-:S04]  /*2df0*/  IMAD.WIDE.U32 R8, R15, 0x4, R8 ;  /* 0x000000040f087825 */ /* 0x001fc800078e0008 */
[----:B-1----:R-:W-:Y:S01]  /*2e00*/  IMAD.WIDE.U32 R10, R15, 0x4, R10 ;  /* 0x000000040f0a7825 */ /* 0x002fe200078e000a */
[----:B------:R-:W-:Y:S06]  /*2e10*/  @!P1 BRA `(.L_x_42) ;  /* 0x0000000000389947 */ /* 0x000fec0003800000 */
[----:B------:R-:W-:-:S13]  /*2e20*/  ISETP.GT.U32.AND P1, PT, R15, 0x1f, PT ;  /* 0x0000001f0f00780c */ /* 0x000fda0003f24070 */
[----:B------:R-:W-:Y:S01]  /*2e30*/  @!P1 IMAD.MOV.U32 R20, RZ, RZ, 0x5 ;  /* 0x00000005ff149424 */ /* 0x000fe200078e00ff */
[----:B------:R-:W-:-:S03]  /*2e40*/  @!P1 LOP3.LUT R14, R13, R12, R6, 0xb8, !PT ;  /* 0x0000000c0d0e9212 */ /* 0x000fc600078eb806 */
[----:B------:R-:W-:-:S05]  /*2e50*/  @!P1 IMAD R20, R15, R20, 0x1 ;  /* 0x000000010f149424 */ /* 0x000fca00078e0214 */
[----:B------:R-:W-:Y:S01]  /*2e60*/  @!P1 LOP3.LUT R20, R20, 0xd, RZ, 0xc0, !PT ;  /* 0x0000000d14149812 */ /* 0x000fe200078ec0ff */
[----:B------:R-:W-:Y:S06]  /*2e70*/  @!P1 BRA `(.L_x_42) ;  /* 0x0000000000209947 */ /* 0x000fec0003800000 */
[----:B------:R-:W-:-:S13]  /*2e80*/  ISETP.GT.U32.AND P1, PT, R15, 0x2f, PT ;  /* 0x0000002f0f00780c */ /* 0x000fda0003f24070 */
[----:B------:R-:W-:Y:S01]  /*2e90*/  @!P1 IMAD.MOV.U32 R20, RZ, RZ, 0x5 ;  /* 0x00000005ff149424 */ /* 0x000fe200078e00ff */
[----:B------:R-:W-:Y:S01]  /*2ea0*/  @!P1 LOP3.LUT R14, R12, R13, R6, 0x96, !PT ;  /* 0x0000000d0c0e9212 */ /* 0x000fe200078e9606 */
[----:B------:R-:W-:Y:S01]  /*2eb0*/  @P1 IMAD R21, R15, 0x7, RZ ;  /* 0x000000070f151824 */ /* 0x000fe200078e02ff */
[----:B------:R-:W-:Y:S01]  /*2ec0*/  @P1 LOP3.LUT R14, R13, R6, R12, 0x2d, !PT ;  /* 0x000000060d0e1212 */ /* 0x000fe200078e2d0c */
[----:B------:R-:W-:-:S05]  /*2ed0*/  @!P1 IMAD R20, R15, 0x3, R20 ;  /* 0x000000030f149824 */ /* 0x000fca00078e0214 */
[----:B------:R-:W-:Y:S02]  /*2ee0*/  @!P1 LOP3.LUT R20, R20, 0xd, RZ, 0xc0, !PT ;  /* 0x0000000d14149812 */ /* 0x000fe400078ec0ff */
[----:B------:R-:W-:-:S07]  /*2ef0*/  @P1 LOP3.LUT R20, R21, 0xc, RZ, 0xc0, !PT ;  /* 0x0000000c15141812 */ /* 0x000fce00078ec0ff */
.L_x_42:
[----:B------:R-:W-:Y:S05]  /*2f00*/  BSYNC.RECONVERGENT B2 ;  /* 0x0000000000027941 */ /* 0x000fea0003800200 */
.L_x_41:
[----:B------:R-:W-:Y:S01]  /*2f10*/  IMAD R21, R20, 0x4, R1 ;  /* 0x0000000414157824 */ /* 0x000fe200078e0201 */
[----:B------:R-:W2:Y:S04]  /*2f20*/  LDG.E.CONSTANT R25, desc[UR36][R10.64] ;  /* 0x000000240a197981 */ /* 0x000ea8000c1e9900 */
[----:B------:R-:W3:Y:S04]  /*2f30*/  LDG.E.CONSTANT R20, desc[UR36][R8.64] ;  /* 0x0000002408147981 */ /* 0x000ee8000c1e9900 */
[----:B------:R-:W4:Y:S01]  /*2f40*/  LDL R21, [R21] ;  /* 0x0000000015157983 */ /* 0x000f220000100800 */
[----:B------:R-:W-:Y:S01]  /*2f50*/  ISETP.GE.U32.AND P1, PT, R15, 0xf, PT ;  /* 0x0000000f0f00780c */ /* 0x000fe20003f26070 */
[----:B------:R-:W-:Y:S01]  /*2f60*/  BSSY.RECONVERGENT B2, `(.L_x_43) ;  /* 0x000001b000027945 */ /* 0x000fe20003800200 */
[----:B---3--:R-:W-:-:S02]  /*2f70*/  IADD3 R14, PT, PT, R20, R14, R7 ;  /* 0x0000000e140e7210 */ /* 0x008fc40007ffe007 */
[----:B--2---:R-:W-:-:S03]  /*2f80*/  IADD3 R27, PT, PT, -R25, 0x20, RZ ;  /* 0x00000020191b7810 */ /* 0x004fc60007ffe1ff */
[----:B----4-:R-:W-:-:S05]  /*2f90*/  IMAD.IADD R14, R14, 0x1, R21 ;  /* 0x000000010e0e7824 */ /* 0x010fca00078e0215 */
[----:B------:R-:W-:Y:S02]  /*2fa0*/  SHF.L.U32 R7, R14, R25, RZ ;  /* 0x000000190e077219 */ /* 0x000fe400000006ff */
[----:B------:R-:W-:-:S04]  /*2fb0*/  SHF.R.U32.HI R27, RZ, R27, R14 ;  /* 0x0000001bff1b7219 */ /* 0x000fc8000001160e */
[----:B------:R-:W-:Y:S01]  /*2fc0*/  IADD3 R7, PT, PT, R27, R7, R6 ;  /* 0x000000071b077210 */ /* 0x000fe20007ffe006 */
[----:B------:R-:W-:Y:S06]  /*2fd0*/  @!P1 BRA `(.L_x_44) ;  /* 0x0000000000449947 */ /* 0x000fec0003800000 */
[----:B------:R-:W-:-:S13]  /*2fe0*/  ISETP.GE.U32.AND P1, PT, R15, 0x1f, PT ;  /* 0x0000001f0f00780c */ /* 0x000fda0003f26070 */
[----:B------:R-:W-:Y:S05]  /*2ff0*/  @!P1 BRA `(.L_x_45) ;  /* 0x0000000000289947 */ /* 0x000fea0003800000 */
[----:B------:R-:W-:-:S13]  /*3000*/  ISETP.GE.U32.AND P1, PT, R15, 0x2f, PT ;  /* 0x0000002f0f00780c */ /* 0x000fda0003f26070 */
[----:B------:R-:W-:Y:S01]  /*3010*/  @P1 IMAD.MOV.U32 R14, RZ, RZ, 0x7 ;  /* 0x00000007ff0e1424 */ /* 0x000fe200078e00ff */
[----:B------:R-:W-:Y:S01]  /*3020*/  @P1 LOP3.LUT R21, R6, R7, R13, 0x2d, !PT ;  /* 0x0000000706151212 */ /* 0x000fe200078e2d0d */
[----:B------:R-:W-:Y:S01]  /*3030*/  @!P1 IMAD.MOV.U32 R20, RZ, RZ, 0x3 ;  /* 0x00000003ff149424 */ /* 0x000fe200078e00ff */
[----:B------:R-:W-:Y:S01]  /*3040*/  @!P1 LOP3.LUT R21, R13, R6, R7, 0x96, !PT ;  /* 0x000000060d159212 */ /* 0x000fe200078e9607 */
[C---:B------:R-:W-:Y:S02]  /*3050*/  @P1 IMAD R14, R15.reuse, R14, 0x7 ;  /* 0x000000070f0e1424 */ /* 0x040fe400078e020e */
[----:B------:R-:W-:-:S03]  /*3060*/  @!P1 IMAD R20, R15, R20, 0x8 ;  /* 0x000000080f149424 */ /* 0x000fc600078e0214 */
[----:B------:R-:W-:Y:S02]  /*3070*/  @P1 LOP3.LUT R14, R14, 0xf, RZ, 0xc0, !PT ;  /* 0x0000000f0e0e1812 */ /* 0x000fe400078ec0ff */
[----:B------:R-:W-:Y:S01]  /*3080*/  @!P1 LOP3.LUT R14, R20, 0xc, RZ, 0xc0, !PT ;  /* 0x0000000c140e9812 */ /* 0x000fe200078ec0ff */
[----:B------:R-:W-:Y:S06]  /*3090*/  BRA `(.L_x_46) ;  /* 0x00000000001c7947 */ /* 0x000fec0003800000 */
.L_x_45:
[----:B------:R-:W-:Y:S01]  /*30a0*/  IMAD.MOV.U32 R14, RZ, RZ, 0x5 ;  /* 0x00000005ff0e7424 */ /* 0x000fe200078e00ff */
[----:B------:R-:W-:-:S03]  /*30b0*/  LOP3.LUT R21, R6, R13, R7, 0xb8, !PT ;  /* 0x0000000d06157212 */ /* 0x000fc600078eb807 */
[----:B------:R-:W-:-:S05]  /*30c0*/  IMAD R14, R15, R14, 0x6 ;  /* 0x000000060f0e7424 */ /* 0x000fca00078e020e */
[----:B------:R-:W-:Y:S01]  /*30d0*/  LOP3.LUT R14, R14, 0xe, RZ, 0xc0, !PT ;  /* 0x0000000e0e0e7812 */ /* 0x000fe200078ec0ff */
[----:B------:R-:W-:Y:S06]  /*30e0*/  BRA `(.L_x_46) ;  /* 0x0000000000087947 */ /* 0x000fec0003800000 */
.L_x_44:
[----:B------:R-:W-:Y:S01]  /*30f0*/  VIADD R14, R15, 0x1 ;  /* 0x000000010f0e7836 */ /* 0x000fe20000000000 */
[----:B------:R-:W-:-:S07]  /*3100*/  LOP3.LUT R21, R6, R7, R13, 0xe2, !PT ;  /* 0x0000000706157212 */ /* 0x000fce00078ee20d */
.L_x_46:
[----:B------:R-:W-:Y:S05]  /*3110*/  BSYNC.RECONVERGENT B2 ;  /* 0x0000000000027941 */ /* 0x000fea0003800200 */
.L_x_43:
        /* <DEDUP_REMOVED lines=16> */
[----:B------:R-:W-:Y:S02]  /*3220*/  @P1 IMAD.MOV.U32 R14, RZ, RZ, 0x7 ;  /* 0x00000007ff0e1424 */ /* 0x000fe400078e00ff */
[----:B------:R-:W-:Y:S02]  /*3230*/  @!P1 IMAD.MOV.U32 R20, RZ, RZ, 0x3 ;  /* 0x00000003ff149424 */ /* 0x000fe400078e00ff */
[C---:B------:R-:W-:Y:S02]  /*3240*/  @P1 IMAD R14, R15.reuse, R14, 0xe ;  /* 0x0000000e0f0e1424 */ /* 0x040fe400078e020e */
[----:B------:R-:W-:-:S03]  /*3250*/  @!P1 IMAD R21, R15, R20, 0xb ;  /* 0x0000000b0f159424 */ /* 0x000fc600078e0214 */
[----:B------:R-:W-:Y:S02]  /*3260*/  @P1 LOP3.LUT R20, R14, 0xe, RZ, 0xc0, !PT ;  /* 0x0000000e0e141812 */ /* 0x000fe400078ec0ff */
[----:B------:R-:W-:Y:S02]  /*3270*/  @P1 LOP3.LUT R14, R7, R12, R6, 0x2d, !PT ;  /* 0x0000000c070e1212 */ /* 0x000fe400078e2d06 */
[----:B------:R-:W-:Y:S02]  /*3280*/  @!P1 LOP3.LUT R20, R21, 0xf, RZ, 0xc0, !PT ;  /* 0x0000000f15149812 */ /* 0x000fe400078ec0ff */
[----:B------:R-:W-:Y:S01]  /*3290*/  @!P1 LOP3.LUT R14, R6, R7, R12, 0x96, !PT ;  /* 0x00000007060e9212 */ /* 0x000fe200078e960c */
[----:B------:R-:W-:Y:S06]  /*32a0*/  BRA `(.L_x_50) ;  /* 0x00000000001c7947 */ /* 0x000fec0003800000 */
.L_x_49:
[----:B------:R-:W-:Y:S01]  /*32b0*/  IMAD.MOV.U32 R20, RZ, RZ, 0x5 ;  /* 0x00000005ff147424 */ /* 0x000fe200078e00ff */
[----:B------:R-:W-:-:S03]  /*32c0*/  LOP3.LUT R14, R7, R6, R12, 0xb8, !PT ;  /* 0x00000006070e7212 */ /* 0x000fc600078eb80c */
[----:B------:R-:W-:-:S05]  /*32d0*/  IMAD R20, R15, R20, 0xb ;  /* 0x0000000b0f147424 */ /* 0x000fca00078e0214 */
[----:B------:R-:W-:Y:S01]  /*32e0*/  LOP3.LUT R20, R20, 0xf, RZ, 0xc0, !PT ;  /* 0x0000000f14147812 */ /* 0x000fe200078ec0ff */
[----:B------:R-:W-:Y:S06]  /*32f0*/  BRA `(.L_x_50) ;  /* 0x0000000000087947 */ /* 0x000fec0003800000 */
.L_x_48:
[----:B------:R-:W-:Y:S01]  /*3300*/  VIADD R20, R15, 0x2 ;  /* 0x000000020f147836 */ /* 0x000fe20000000000 */
[----:B------:R-:W-:-:S07]  /*3310*/  LOP3.LUT R14, R7, R12, R6, 0xe2, !PT ;  /* 0x0000000c070e7212 */ /* 0x000fce00078ee206 */
.L_x_50:
[----:B------:R-:W-:Y:S05]  /*3320*/  BSYNC.RECONVERGENT B2 ;  /* 0x0000000000027941 */ /* 0x000fea0003800200 */
.L_x_47:
        /* <DEDUP_REMOVED lines=25> */
.L_x_53:
[----:B------:R-:W-:Y:S01]  /*34c0*/  IMAD.MOV.U32 R14, RZ, RZ, 0x5 ;  /* 0x00000005ff0e7424 */ /* 0x000fe200078e00ff */
[----:B------:R-:W-:-:S03]  /*34d0*/  LOP3.LUT R21, R12, R7, R13, 0xb8, !PT ;  /* 0x000000070c157212 */ /* 0x000fc600078eb80d */
[----:B------:R-:W-:-:S05]  /*34e0*/  IMAD R14, R15, R14, 0x10 ;  /* 0x000000100f0e7424 */ /* 0x000fca00078e020e */
[----:B------:R-:W-:Y:S01]  /*34f0*/  LOP3.LUT R14, R14, 0xc, RZ, 0xc0, !PT ;  /* 0x0000000c0e0e7812 */ /* 0x000fe200078ec0ff */
[----:B------:R-:W-:Y:S06]  /*3500*/  BRA `(.L_x_54) ;  /* 0x0000000000087947 */ /* 0x000fec0003800000 */
.L_x_52:
[----:B------:R-:W-:Y:S01]  /*3510*/  VIADD R14, R15, 0x3 ;  /* 0x000000030f0e7836 */ /* 0x000fe20000000000 */
[----:B------:R-:W-:-:S07]  /*3520*/  LOP3.LUT R21, R12, R13, R7, 0xe2, !PT ;  /* 0x0000000d0c157212 */ /* 0x000fce00078ee207 */
.L_x_54:
[----:B------:R-:W-:Y:S05]  /*3530*/  BSYNC.RECONVERGENT B2 ;  /* 0x0000000000027941 */ /* 0x000fea0003800200 */
.L_x_51:
[----:B------:R-:W-:Y:S01]  /*3540*/  IMAD R14, R14, 0x4, R1 ;  /* 0x000000040e0e7824 */ /* 0x000fe200078e0201 */
[----:B------:R-:W2:Y:S04]  /*3550*/  LDG.E.CONSTANT R8, desc[UR36][R8.64+0xc] ;  /* 0x00000c2408087981 */ /* 0x000ea8000c1e9900 */
[----:B------:R-:W3:Y:S04]  /*3560*/  LDG.E.CONSTANT R10, desc[UR36][R10.64+0xc] ;  /* 0x00000c240a0a7981 */ /* 0x000ee8000c1e9900 */
[----:B------:R-:W4:Y:S01]  /*3570*/  LDL R14, [R14] ;  /* 0x000000000e0e7983 */ /* 0x000f220000100800 */
[----:B------:R-:W-:-:S05]  /*3580*/  VIADD R15, R15, 0x4 ;  /* 0x000000040f0f7836 */ /* 0x000fca0000000000 */
[----:B------:R-:W-:Y:S02]  /*3590*/  ISETP.NE.AND P1, PT, R15, 0x40, PT ;  /* 0x000000400f00780c */ /* 0x000fe40003f25270 */
[----:B--2---:R-:W-:Y:S02]  /*35a0*/  IADD3 R21, PT, PT, R8, R21, R6 ;  /* 0x0000001508157210 */ /* 0x004fe40007ffe006 */
[----:B---3--:R-:W-:-:S03]  /*35b0*/  IADD3 R20, PT, PT, -R10, 0x20, RZ ;  /* 0x000000200a147810 */ /* 0x008fc60007ffe1ff */
[----:B----4-:R-:W-:-:S05]  /*35c0*/  IMAD.IADD R21, R21, 0x1, R14 ;  /* 0x0000000115157824 */ /* 0x010fca00078e020e */
[----:B------:R-:W-:Y:S02]  /*35d0*/  SHF.L.U32 R6, R21, R10, RZ ;  /* 0x0000000a15067219 */ /* 0x000fe400000006ff */
[----:B------:R-:W-:-:S04]  /*35e0*/  SHF.R.U32.HI R20, RZ, R20, R21 ;  /* 0x00000014ff147219 */ /* 0x000fc80000011615 */
[----:B------:R-:W-:Y:S01]  /*35f0*/  IADD3 R6, PT, PT, R20, R6, R13 ;  /* 0x0000000614067210 */ /* 0x000fe20007ffe00d */
[----:B------:R-:W-:Y:S06]  /*3600*/  @P1 BRA `(.L_x_55) ;  /* 0xfffffff400e01947 */ /* 0x000fec000383ffff */
[----:B------:R-:W-:Y:S05]  /*3610*/  BSYNC.RECONVERGENT B0 ;  /* 0x0000000000007941 */ /* 0x000fea0003800200 */
.L_x_40:
[----:B------:R-:W-:Y:S02]  /*3620*/  IMAD.IADD R16, R7, 0x1, R16 ;  /* 0x0000000107107824 */ /* 0x000fe400078e0210 */
[----:B------:R-:W-:Y:S02]  /*3630*/  IMAD.IADD R17, R6, 0x1, R17 ;  /* 0x0000000106117824 */ /* 0x000fe400078e0211 */
[----:B------:R-:W-:Y:S02]  /*3640*/  IMAD.IADD R18, R13, 0x1, R18 ;  /* 0x000000010d127824 */ /* 0x000fe400078e0212 */
[----:B------:R-:W-:Y:S01]  /*3650*/  IMAD.IADD R19, R12, 0x1, R19 ;  /* 0x000000010c137824 */ /* 0x000fe200078e0213 */
[----:B------:R-:W-:Y:S06]  /*3660*/  @!P0 BRA `(.L_x_56) ;  /* 0xffffffec00c88947 */ /* 0x000fec000383ffff */
[----:B------:R-:W-:Y:S05]  /*3670*/  BSYNC.RECONVERGENT B1 ;  /* 0x0000000000017941 */ /* 0x000fea0003800200 */
.L_x_39:
[----:B------:R-:W-:-:S04]  /*3680*/  MOV R0, 0x8 ;  /* 0x0000000800007802 */ /* 0x000fc80000000f00 */
[----:B------:R0:W1:Y:S03]  /*3690*/  LDC.64 R6, c[0x4][R0] ;  /* 0x0100000000067b82 */ /* 0x0000660000000a00 */
[----:B------:R-:W-:-:S07]  /*36a0*/  LEPC R20, `(.L_x_57) ;  /* 0x000000001014794e */ /* 0x000fce0000000000 */
[----:B01----:R-:W-:Y:S05]  /*36b0*/  CALL.ABS.NOINC R6 ;  /* 0x0000000006007343 */ /* 0x003fea0003c00000 */
.L_x_57:
[----:B------:R-:W0:Y:S02]  /*36c0*/  LDC.64 R4, c[0x0][0x388] ;  /* 0x0000e200ff047b82 */ /* 0x000e240000000a00 */
[----:B0-----:R-:W2:Y:S04]  /*36d0*/  LDG.E.U8 R24, desc[UR36][R4.64+0xe] ;  /* 0x00000e2404187981 */ /* 0x001ea8000c1e1100 */
[----:B------:R-:W3:Y:S04]  /*36e0*/  LDG.E.U8 R23, desc[UR36][R4.64+0xf] ;  /* 0x00000f2404177981 */ /* 0x000ee8000c1e1100 */
[----:B------:R-:W4:Y:S04]  /*36f0*/  LDG.E.U8 R21, desc[UR36][R4.64+0xd] ;  /* 0x00000d2404157981 */ /* 0x000f28000c1e1100 */
[----:B------:R-:W5:Y:S04]  /*3700*/  LDG.E.U8 R20, desc[UR36][R4.64+0xc] ;  /* 0x00000c2404147981 */ /* 0x000f68000c1e1100 */
        /* <DEDUP_REMOVED lines=11> */
[----:B------:R0:W5:Y:S01]  /*37c0*/  LDG.E.U8 R7, desc[UR36][R4.64] ;  /* 0x0000002404077981 */ /* 0x000162000c1e1100 */
[C---:B------:R-:W-:Y:S01]  /*37d0*/  PRMT R25, R19.reuse, 0x7632, R25 ;  /* 0x0000763213197816 */ /* 0x040fe20000000019 */
[----:B------:R-:W-:Y:S01]  /*37e0*/  BSSY.RECONVERGENT B6, `(.L_x_58) ;  /* 0x0000050000067945 */ /* 0x000fe20003800200 */
[----:B------:R-:W-:Y:S01]  /*37f0*/  SHF.R.U32.HI R26, RZ, 0x18, R19 ;  /* 0x00000018ff1a7819 */ /* 0x000fe20000011613 */
[----:B------:R1:W-:Y:S01]  /*3800*/  STL.128 [R1+0x40], R16 ;  /* 0x0000401001007387 */ /* 0x0003e20000100c00 */
[----:B------:R-:W-:-:S02]  /*3810*/  LOP3.LUT R28, R19, 0xffff, RZ, 0xc0, !PT ;  /* 0x0000ffff131c7812 */ /* 0x000fc400078ec0ff */
[----:B------:R-:W-:Y:S02]  /*3820*/  LOP3.LUT R27, R25, 0xff, RZ, 0xc0, !PT ;  /* 0x000000ff191b7812 */ /* 0x000fe400078ec0ff */
[----:B------:R-:W-:Y:S02]  /*3830*/  PRMT R26, R26, 0x9910, RZ ;  /* 0x000099101a1a7816 */ /* 0x000fe400000000ff */
[----:B------:R-:W-:Y:S02]  /*3840*/  SHF.R.U32.HI R25, RZ, 0x8, R28 ;  /* 0x00000008ff197819 */ /* 0x000fe4000001161c */
[----:B0-----:R-:W-:Y:S02]  /*3850*/  SHF.R.U32.HI R4, RZ, 0x18, R18 ;  /* 0x00000018ff047819 */ /* 0x001fe40000011612 */
[----:B------:R-:W-:Y:S02]  /*3860*/  PRMT R25, R25, 0x9910, RZ ;  /* 0x0000991019197816 */ /* 0x000fe400000000ff */
[----:B------:R-:W-:-:S02]  /*3870*/  LOP3.LUT R5, R19, 0xff, RZ, 0xc0, !PT ;  /* 0x000000ff13057812 */ /* 0x000fc400078ec0ff */
[----:B--2---:R-:W-:Y:S01]  /*3880*/  ISETP.NE.AND P0, PT, R24, R27, PT ;  /* 0x0000001b1800720c */ /* 0x004fe20003f05270 */
[----:B------:R-:W-:-:S05]  /*3890*/  IMAD.MOV.U32 R24, RZ, RZ, R26 ;  /* 0x000000ffff187224 */ /* 0x000fca00078e001a */
[----:B---3--:R-:W-:Y:S01]  /*38a0*/  ISETP.NE.OR P0, PT, R23, R24, P0 ;  /* 0x000000181700720c */ /* 0x008fe20000705670 */
[----:B------:R-:W-:Y:S01]  /*38b0*/  IMAD.MOV.U32 R24, RZ, RZ, R25 ;  /* 0x000000ffff187224 */ /* 0x000fe200078e0019 */
[----:B------:R-:W-:-:S04]  /*38c0*/  IADD3 R23, P1, PT, R22, 0x40, RZ ;  /* 0x0000004016177810 */ /* 0x000fc80007f3e0ff */
[----:B----4-:R-:W-:Y:S01]  /*38d0*/  ISETP.NE.OR P0, PT, R21, R24, P0 ;  /* 0x000000181500720c */ /* 0x010fe20000705670 */
[----:B------:R-:W-:Y:S01]  /*38e0*/  IMAD.X R24, RZ, RZ, R2, P1 ;  /* 0x000000ffff187224 */ /* 0x000fe200008e0602 */
[----:B------:R-:W-:Y:S02]  /*38f0*/  PRMT R21, R4, 0x9910, RZ ;  /* 0x0000991004157816 */ /* 0x000fe400000000ff */
[----:B------:R-:W-:Y:S02]  /*3900*/  LOP3.LUT R4, R18, 0xffff, RZ, 0xc0, !PT ;  /* 0x0000ffff12047812 */ /* 0x000fe400078ec0ff */
[----:B-----5:R-:W-:Y:S01]  /*3910*/  ISETP.NE.OR P0, PT, R20, R5, P0 ;  /* 0x000000051400720c */ /* 0x020fe20000705670 */
[----:B------:R-:W-:Y:S01]  /*3920*/  IMAD.MOV.U32 R20, RZ, RZ, R21 ;  /* 0x000000ffff147224 */ /* 0x000fe200078e0015 */
[----:B------:R-:W-:Y:S02]  /*3930*/  PRMT R5, R18, 0x7632, R5 ;  /* 0x0000763212057816 */ /* 0x000fe40000000005 */
[----:B------:R-:W-:-:S02]  /*3940*/  SHF.R.U32.HI R4, RZ, 0x8, R4 ;  /* 0x00000008ff047819 */ /* 0x000fc40000011604 */
[----:B------:R-:W-:Y:S02]  /*3950*/  ISETP.NE.OR P0, PT, R15, R20, P0 ;  /* 0x000000140f00720c */ /* 0x000fe40000705670 */
[----:B------:R-:W-:Y:S02]  /*3960*/  LOP3.LUT R5, R5, 0xff, RZ, 0xc0, !PT ;  /* 0x000000ff05057812 */ /* 0x000fe400078ec0ff */
[----:B------:R-:W-:Y:S02]  /*3970*/  PRMT R4, R4, 0x9910, RZ ;  /* 0x0000991004047816 */ /* 0x000fe400000000ff */
[----:B------:R-:W-:Y:S02]  /*3980*/  ISETP.NE.OR P0, PT, R14, R5, P0 ;  /* 0x000000050e00720c */ /* 0x000fe40000705670 */
[----:B------:R-:W-:Y:S01]  /*3990*/  LOP3.LUT R5, R18, 0xff, RZ, 0xc0, !PT ;  /* 0x000000ff12057812 */ /* 0x000fe200078ec0ff */
[----:B------:R-:W-:Y:S01]  /*39a0*/  IMAD.MOV.U32 R14, RZ, RZ, R4 ;  /* 0x000000ffff0e7224 */ /* 0x000fe200078e0004 */
[----:B------:R-:W-:-:S04]  /*39b0*/  SHF.R.U32.HI R4, RZ, 0x18, R17 ;  /* 0x00000018ff047819 */ /* 0x000fc80000011611 */
[----:B------:R-:W-:Y:S02]  /*39c0*/  ISETP.NE.OR P0, PT, R13, R14, P0 ;  /* 0x0000000e0d00720c */ /* 0x000fe40000705670 */
[----:B------:R-:W-:Y:S02]  /*39d0*/  PRMT R13, R4, 0x9910, RZ ;  /* 0x00009910040d7816 */ /* 0x000fe400000000ff */
[C---:B------:R-:W-:Y:S02]  /*39e0*/  LOP3.LUT R4, R17.reuse, 0xffff, RZ, 0xc0, !PT ;  /* 0x0000ffff11047812 */ /* 0x040fe400078ec0ff */
[----:B------:R-:W-:Y:S01]  /*39f0*/  ISETP.NE.OR P0, PT, R12, R5, P0 ;  /* 0x000000050c00720c */ /* 0x000fe20000705670 */
        /* <DEDUP_REMOVED lines=12> */
[----:B------:R-:W-:Y:S02]  /*3ac0*/  ISETP.NE.OR P0, PT, R8, R5, P0 ;  /* 0x000000050800720c */ /* 0x000fe40000705670 */
[C---:B------:R-:W-:Y:S01]  /*3ad0*/  LOP3.LUT R4, R16.reuse, 0xffff, RZ, 0xc0, !PT ;  /* 0x0000ffff10047812 */ /* 0x040fe200078ec0ff */
[----:B------:R-:W-:Y:S01]  /*3ae0*/  IMAD.MOV.U32 R8, RZ, RZ, R9 ;  /* 0x000000ffff087224 */ /* 0x000fe200078e0009 */
[----:B------:R-:W-:Y:S02]  /*3af0*/  PRMT R5, R16, 0x7632, R5 ;  /* 0x0000763210057816 */ /* 0x000fe40000000005 */
[----:B------:R-:W-:-:S02]  /*3b00*/  SHF.R.U32.HI R4, RZ, 0x8, R4 ;  /* 0x00000008ff047819 */ /* 0x000fc40000011604 */
[----:B------:R-:W-:Y:S02]  /*3b10*/  ISETP.NE.OR P0, PT, R3, R8, P0 ;  /* 0x000000080300720c */ /* 0x000fe40000705670 */
[----:B------:R-:W-:Y:S02]  /*3b20*/  LOP3.LUT R5, R5, 0xff, RZ, 0xc0, !PT ;  /* 0x000000ff05057812 */ /* 0x000fe400078ec0ff */
[----:B------:R-:W-:Y:S02]  /*3b30*/  PRMT R3, R4, 0x9910, RZ ;  /* 0x0000991004037816 */ /* 0x000fe400000000ff */
[----:B------:R-:W-:Y:S02]  /*3b40*/  ISETP.NE.OR P0, PT, R0, R5, P0 ;  /* 0x000000050000720c */ /* 0x000fe40000705670 */
[----:B------:R-:W-:Y:S02]  /*3b50*/  LOP3.LUT R0, R16, 0xff, RZ, 0xc0, !PT ;  /* 0x000000ff10007812 */ /* 0x000fe400078ec0ff */
[----:B------:R-:W-:-:S04]  /*3b60*/  ISETP.NE.OR P0, PT, R6, R3, P0 ;  /* 0x000000030600720c */ /* 0x000fc80000705670 */
[----:B------:R-:W-:-:S13]  /*3b70*/  ISETP.NE.OR P0, PT, R7, R0, P0 ;  /* 0x000000000700720c */ /* 0x000fda0000705670 */
[----:B-1----:R-:W-:Y:S05]  /*3b80*/  @P0 BRA `(.L_x_59) ;  /* 0x0000000000540947 */ /* 0x002fea0003800000 */
[----:B------:R-:W-:Y:S01]  /*3b90*/  MOV R16, 0x10 ;  /* 0x0000001000107802 */ /* 0x000fe20000000f00 */
[----:B------:R-:W0:Y:S01]  /*3ba0*/  LDCU.64 UR4, c[0x4][0x28] ;  /* 0x01000500ff0477ac */ /* 0x000e220008000a00 */
[----:B------:R-:W-:Y:S02]  /*3bb0*/  CS2R R6, SRZ ;  /* 0x0000000000067805 */ /* 0x000fe4000001ff00 */
[----:B------:R1:W2:Y:S01]  /*3bc0*/  LDC.64 R8, c[0x4][R16] ;  /* 0x0100000010087b82 */ /* 0x0002a20000000a00 */
[----:B0-----:R-:W-:Y:S02]  /*3bd0*/  IMAD.U32 R4, RZ, RZ, UR4 ;  /* 0x00000004ff047e24 */ /* 0x001fe4000f8e00ff */
[----:B-1----:R-:W-:-:S07]  /*3be0*/  IMAD.U32 R5, RZ, RZ, UR5 ;  /* 0x00000005ff057e24 */ /* 0x002fce000f8e00ff */
[----:B------:R-:W-:-:S07]  /*3bf0*/  LEPC R20, `(.L_x_60) ;  /* 0x000000001014794e */ /* 0x000fce0000000000 */
[----:B--2---:R-:W-:Y:S05]  /*3c00*/  CALL.ABS.NOINC R8 ;  /* 0x0000000008007343 */ /* 0x004fea0003c00000 */
.L_x_60:
[C---:B------:R-:W-:Y:S01]  /*3c10*/  IADD3 R8, P0, PT, R22.reuse, 0x90, RZ ;  /* 0x0000009016087810 */ /* 0x040fe20007f1e0ff */
[----:B------:R-:W0:Y:S01]  /*3c20*/  LDC.64 R16, c[0x4][R16] ;  /* 0x0100000010107b82 */ /* 0x000e220000000a00 */
[----:B------:R-:W1:Y:S03]  /*3c30*/  LDCU.64 UR4, c[0x4][0x30] ;  /* 0x01000600ff0477ac */ /* 0x000e660008000a00 */
[----:B------:R-:W-:Y:S01]  /*3c40*/  IMAD.X R9, RZ, RZ, R2, P0 ;  /* 0x000000ffff097224 */ /* 0x000fe200000e0602 */
[----:B------:R-:W-:-:S04]  /*3c50*/  IADD3 R6, P0, PT, R22, 0xb0, RZ ;  /* 0x000000b016067810 */ /* 0x000fc80007f1e0ff */
[----:B------:R2:W-:Y:S01]  /*3c60*/  STL.64 [R1+0xb0], R8 ;  /* 0x0000b00801007387 */ /* 0x0005e20000100a00 */
[----:B------:R-:W-:Y:S02]  /*3c70*/  IMAD.X R7, RZ, RZ, R2, P0 ;  /* 0x000000ffff077224 */ /* 0x000fe400000e0602 */
[----:B-1----:R-:W-:Y:S02]  /*3c80*/  IMAD.U32 R4, RZ, RZ, UR4 ;  /* 0x00000004ff047e24 */ /* 0x002fe4000f8e00ff */
[----:B--2---:R-:W-:-:S07]  /*3c90*/  IMAD.U32 R5, RZ, RZ, UR5 ;  /* 0x00000005ff057e24 */ /* 0x004fce000f8e00ff */
[----:B------:R-:W-:-:S07]  /*3ca0*/  LEPC R20, `(.L_x_61) ;  /* 0x000000001014794e */ /* 0x000fce0000000000 */
[----:B0-----:R-:W-:Y:S05]  /*3cb0*/  CALL.ABS.NOINC R16 ;  /* 0x0000000010007343 */ /* 0x001fea0003c00000 */
.L_x_61:
[----:B------:R-:W0:Y:S02]  /*3cc0*/  LDC.64 R2, c[0x0][0x390] ;  /* 0x0000e400ff027b82 */ /* 0x000e240000000a00 */
[----:B0-----:R0:W-:Y:S02]  /*3cd0*/  STG.E.U8 desc[UR36][R2.64], RZ ;  /* 0x000000ff02007986 */ /* 0x0011e4000c101124 */
.L_x_59:
[----:B------:R-:W-:Y:S05]  /*3ce0*/  BSYNC.RECONVERGENT B6 ;  /* 0x0000000000067941 */ /* 0x000fea0003800200 */
.L_x_58:
[----:B------:R-:W-:Y:S01]  /*3cf0*/  MOV R0, 0x8 ;  /* 0x0000000800007802 */ /* 0x000fe20000000f00 */
[----:B------:R-:W-:Y:S02]  /*3d00*/  IMAD.MOV.U32 R4, RZ, RZ, R23 ;  /* 0x000000ffff047224 */ /* 0x000fe400078e0017 */
[----:B------:R-:W-:Y:S01]  /*3d10*/  IMAD.MOV.U32 R5, RZ, RZ, R24 ;  /* 0x000000ffff057224 */ /* 0x000fe200078e0018 */
[----:B0-----:R0:W1:Y:S06]  /*3d20*/  LDC.64 R2, c[0x4][R0] ;  /* 0x0100000000027b82 */ /* 0x00106c0000000a00 */
[----:B------:R-:W-:-:S07]  /*3d30*/  LEPC R20, `(.L_x_62) ;  /* 0x000000001014794e */ /* 0x000fce0000000000 */
[----:B01----:R-:W-:Y:S05]  /*3d40*/  CALL.ABS.NOINC R2 ;  /* 0x0000000002007343 */ /* 0x003fea0003c00000 */
.L_x_62:
[----:B------:R-:W-:Y:S05]  /*3d50*/  EXIT ;  /* 0x000000000000794d */ /* 0x000fea0003800000 */
.L_x_63:
[----:B------:R-:W-:-:S00]  /*3d60*/  BRA `(.L_x_63) ;  /* 0xfffffffc00fc7947 */ /* 0x000fc0000383ffff */
[----:B------:R-:W-:-:S00]  /*3d70*/  NOP ;  /* 0x0000000000007918 */ /* 0x000fc00000000000 */
        /* <DEDUP_REMOVED lines=8> */
.L_x_64:


//--------------------- .nv.global.init           --------------------------
	.section	.nv.global.init,"aw",@progbits
	.align	4
.nv.global.init:
	.type		k,@object
	.size		k,(r - k)
k:
        /*0000*/ 	.byte	0x78, 0xa4, 0x6a, 0xd7, 0x56, 0xb7, 0xc7, 0xe8, 0xdb, 0x70, 0x20, 0x24, 0xee, 0xce, 0xbd, 0xc1
        /* <DEDUP_REMOVED lines=15> */
	.type		r,@object
	.size		r,($str - r)
r:
        /* <DEDUP_REMOVED lines=16> */
	.type		$str,@object
	.size		$str,($str$1 - $str)
$str:
        /*0200*/ 	.byte	0x46, 0x6f, 0x75, 0x6e, 0x64, 0x21, 0x0a, 0x00
	.type		$str$1,@object
	.size		$str$1,(.L_3 - $str$1)
$str$1:
        /*0208*/ 	.byte	0x57, 0x6f, 0x72, 0x64, 0x20, 0x69, 0x73, 0x20, 0x25, 0x73, 0x0a, 0x00
.L_3:


//--------------------- .nv.shared.reserved.0     --------------------------
	.section	.nv.shared.reserved.0,"aw",@nobits
	.weak		__nv_reservedSMEM_offset_0_alias
	.size		__nv_reservedSMEM_offset_0_alias, 0, 64
	.other		__nv_reservedSMEM_offset_0_alias,@"STO_CUDA_RESERVED_SHARED STV_DEFAULT"
__nv_reservedSMEM_offset_0_alias:
	.zero		0
	.zero		64


//--------------------- .nv.constant0._Z16thread_hierarchyiPhPb --------------------------
	.section	.nv.constant0._Z16thread_hierarchyiPhPb,"a",@progbits
	.sectionflags	@""
	.align	4
.nv.constant0._Z16thread_hierarchyiPhPb:
	.zero		920


//--------------------- SYMBOLS --------------------------

	.type		.nv.reservedSmem.offset0,@object
	.size		.nv.reservedSmem.offset0,0x4
	.type		malloc,@function
	.type		free,@function
	.type		vprintf,@function
